	.target	sm_100a

	.elftype	@"ET_EXEC"


//--------------------- .note.nv.tkinfo           --------------------------
	.section	.note.nv.tkinfo,"",@"SHT_NOTE"
	.sectionflags	@"SHF_NOTE_NV_TKINFO"
	.tkinfo
        /*0018*/ 	.word	0x00000002
        /*0030*/ 	.string	""
        /*0030*/ 	.string	"ptxas"
        /*0030*/ 	.string	"Cuda compilation tools, release 13.0, V13.0.88"
        /*0030*/ 	.string	"Build cuda_13.0.r13.0/compiler.36424714_0"
        /*0030*/ 	.string	"-arch sm_100a -m 64 "



//--------------------- .note.nv.cuinfo           --------------------------
	.section	.note.nv.cuinfo,"",@"SHT_NOTE"
	.sectionflags	@"SHF_NOTE_NV_CUINFO"
        /*0018*/ 	.short	0x0002
        /*001a*/ 	.short	0x0064
        /*001c*/ 	.short	0x0082
	.zero		2


//--------------------- .nv.info                  --------------------------
	.section	.nv.info,"",@"SHT_CUDA_INFO"
	.align	4


	//----- nvinfo : EIATTR_REGCOUNT
	.align		4
        /*0000*/ 	.byte	0x04, 0x2f
        /*0002*/ 	.short	(.L_19 - .L_18)
	.align		4
.L_18:
        /*0004*/ 	.word	index@(_ZN7cutlass13device_kernelINS_4gemm6kernel13GemmUniversalIN4cute5tupleIJiiiiEEENS1_10collective13CollectiveMmaINS1_35MainloopSm100TmaUmmaWarpSpecializedILi17ELi2ELi4ENS5_IJNS4_1CILi8EEENSA_ILi1EEESC_EEEEENS5_IJNSA_ILi64EEENSA_ILi128EEESF_EEEaNS5_IJlSC_lEEEaSI_NS4_8TiledMMAINS4_8MMA_AtomIJNS4_15SM100_MMA_S8_SSIaaiLi64ELi128ELNS4_4UMMA5MajorE0ELSN_0ELNSM_8SaturateE0EEEEEENS4_6LayoutINS5_IJSC_SC_SC_EEENS5_IJNSA_ILi0EEEST_ST_EEEEENS5_IJNS4_10UnderscoreESW_SW_EEEEENS4_13SM90_TMA_LOADENS4_14ComposedLayoutINS4_7SwizzleILi2ELi4ELi3EEENS4_18smem_ptr_flag_bitsILi8EEENSR_INS5_IJSB_SF_EEENS5_IJSF_SC_EEEEEEEvNS4_8identityENS4_23SM90_TMA_LOAD_MULTICASTES18_vS19_EENS_8epilogue10collective18CollectiveEpilogueINS1C_23Sm100TmaWarpSpecializedILi2ELi2ELi32ELb0ELb0EEEJSH_NS5_IJNSR_ISF_SC_EES1H_EEEaSI_aSI_NS1C_6fusion15FusionCallbacksIS1G_NS1J_17LinearCombinationIaiaiLNS_15FloatRoundStyleE2EEESH_S1I_JEEENS4_5SM1004TMEM4LOAD26SM100_TMEM_LOAD_16dp32b32xESZ_S18_NS4_39AutoVectorizingCopyWithAssumedAlignmentILi128EEENS4_14SM90_TMA_STOREES18_S1U_S1U_EEEvvEEEEvNT_6ParamsE)
        /*0008*/ 	.word	0x0000005a


	//----- nvinfo : EIATTR_FRAME_SIZE
	.align		4
.L_19:
        /*000c*/ 	.byte	0x04, 0x11
        /*000e*/ 	.short	(.L_21 - .L_20)
	.align		4
.L_20:
        /*0010*/ 	.word	index@($__internal_2_$__cuda_sm10x_tcgen05_guardrail_trap_unallocated_columns_being_dealloced)
        /*0014*/ 	.word	0x00000000


	//----- nvinfo : EIATTR_FRAME_SIZE
	.align		4
.L_21:
        /*0018*/ 	.byte	0x04, 0x11
        /*001a*/ 	.short	(.L_23 - .L_22)
	.align		4
.L_22:
        /*001c*/ 	.word	index@($__internal_1_$__cuda_sm10x_tcgen05_guardrail_trap_phase_invalid_during_alloc)
        /*0020*/ 	.word	0x00000000


	//----- nvinfo : EIATTR_FRAME_SIZE
	.align		4
.L_23:
        /*0024*/ 	.byte	0x04, 0x11
        /*0026*/ 	.short	(.L_25 - .L_24)
	.align		4
.L_24:
        /*0028*/ 	.word	index@($__internal_0_$__cuda_sm10x_tcgen05_guardrail_trap_col_being_dealloced_not_returned_by_alloc)
        /*002c*/ 	.word	0x00000000


	//----- nvinfo : EIATTR_FRAME_SIZE
	.align		4
.L_25:
        /*0030*/ 	.byte	0x04, 0x11
        /*0032*/ 	.short	(.L_27 - .L_26)
	.align		4
.L_26:
        /*0034*/ 	.word	index@(_ZN7cutlass13device_kernelINS_4gemm6kernel13GemmUniversalIN4cute5tupleIJiiiiEEENS1_10collective13CollectiveMmaINS1_35MainloopSm100TmaUmmaWarpSpecializedILi17ELi2ELi4ENS5_IJNS4_1CILi8EEENSA_ILi1EEESC_EEEEENS5_IJNSA_ILi64EEENSA_ILi128EEESF_EEEaNS5_IJlSC_lEEEaSI_NS4_8TiledMMAINS4_8MMA_AtomIJNS4_15SM100_MMA_S8_SSIaaiLi64ELi128ELNS4_4UMMA5MajorE0ELSN_0ELNSM_8SaturateE0EEEEEENS4_6LayoutINS5_IJSC_SC_SC_EEENS5_IJNSA_ILi0EEEST_ST_EEEEENS5_IJNS4_10UnderscoreESW_SW_EEEEENS4_13SM90_TMA_LOADENS4_14ComposedLayoutINS4_7SwizzleILi2ELi4ELi3EEENS4_18smem_ptr_flag_bitsILi8EEENSR_INS5_IJSB_SF_EEENS5_IJSF_SC_EEEEEEEvNS4_8identityENS4_23SM90_TMA_LOAD_MULTICASTES18_vS19_EENS_8epilogue10collective18CollectiveEpilogueINS1C_23Sm100TmaWarpSpecializedILi2ELi2ELi32ELb0ELb0EEEJSH_NS5_IJNSR_ISF_SC_EES1H_EEEaSI_aSI_NS1C_6fusion15FusionCallbacksIS1G_NS1J_17LinearCombinationIaiaiLNS_15FloatRoundStyleE2EEESH_S1I_JEEENS4_5SM1004TMEM4LOAD26SM100_TMEM_LOAD_16dp32b32xESZ_S18_NS4_39AutoVectorizingCopyWithAssumedAlignmentILi128EEENS4_14SM90_TMA_STOREES18_S1U_S1U_EEEvvEEEEvNT_6ParamsE)
        /*0038*/ 	.word	0x00000000


	//----- nvinfo : EIATTR_MIN_STACK_SIZE
	.align		4
.L_27:
        /*003c*/ 	.byte	0x04, 0x12
        /*003e*/ 	.short	(.L_29 - .L_28)
	.align		4
.L_28:
        /*0040*/ 	.word	index@(_ZN7cutlass13device_kernelINS_4gemm6kernel13GemmUniversalIN4cute5tupleIJiiiiEEENS1_10collective13CollectiveMmaINS1_35MainloopSm100TmaUmmaWarpSpecializedILi17ELi2ELi4ENS5_IJNS4_1CILi8EEENSA_ILi1EEESC_EEEEENS5_IJNSA_ILi64EEENSA_ILi128EEESF_EEEaNS5_IJlSC_lEEEaSI_NS4_8TiledMMAINS4_8MMA_AtomIJNS4_15SM100_MMA_S8_SSIaaiLi64ELi128ELNS4_4UMMA5MajorE0ELSN_0ELNSM_8SaturateE0EEEEEENS4_6LayoutINS5_IJSC_SC_SC_EEENS5_IJNSA_ILi0EEEST_ST_EEEEENS5_IJNS4_10UnderscoreESW_SW_EEEEENS4_13SM90_TMA_LOADENS4_14ComposedLayoutINS4_7SwizzleILi2ELi4ELi3EEENS4_18smem_ptr_flag_bitsILi8EEENSR_INS5_IJSB_SF_EEENS5_IJSF_SC_EEEEEEEvNS4_8identityENS4_23SM90_TMA_LOAD_MULTICASTES18_vS19_EENS_8epilogue10collective18CollectiveEpilogueINS1C_23Sm100TmaWarpSpecializedILi2ELi2ELi32ELb0ELb0EEEJSH_NS5_IJNSR_ISF_SC_EES1H_EEEaSI_aSI_NS1C_6fusion15FusionCallbacksIS1G_NS1J_17LinearCombinationIaiaiLNS_15FloatRoundStyleE2EEESH_S1I_JEEENS4_5SM1004TMEM4LOAD26SM100_TMEM_LOAD_16dp32b32xESZ_S18_NS4_39AutoVectorizingCopyWithAssumedAlignmentILi128EEENS4_14SM90_TMA_STOREES18_S1U_S1U_EEEvvEEEEvNT_6ParamsE)
        /*0044*/ 	.word	0x00000000
.L_29:


//--------------------- .nv.compat                --------------------------
	.section	.nv.compat,"",@"SHT_CUDA_COMPAT_INFO"
	.align	4
        /*0000*/ 	.byte	0x02, 0x09, 0x01, 0x00, 0x02, 0x02, 0x03, 0x00, 0x02, 0x05, 0x06, 0x00, 0x03, 0x07, 0x01, 0x01
        /*0010*/ 	.byte	0x02, 0x03, 0x01, 0x00, 0x02, 0x06, 0x01, 0x00, 0x04, 0x0b, 0x08, 0x00, 0x01, 0x00, 0x00, 0x00
        /*0020*/ 	.byte	0x00, 0x00, 0x00, 0x00


//--------------------- .nv.info._ZN7cutlass13device_kernelINS_4gemm6kernel13GemmUniversalIN4cute5tupleIJiiiiEEENS1_10collective13CollectiveMmaINS1_35MainloopSm100TmaUmmaWarpSpecializedILi17ELi2ELi4ENS5_IJNS4_1CILi8EEENSA_ILi1EEESC_EEEEENS5_IJNSA_ILi64EEENSA_ILi128EEESF_EEEaNS5_IJlSC_lEEEaSI_NS4_8TiledMMAINS4_8MMA_AtomIJNS4_15SM100_MMA_S8_SSIaaiLi64ELi128ELNS4_4UMMA5MajorE0ELSN_0ELNSM_8SaturateE0EEEEEENS4_6LayoutINS5_IJSC_SC_SC_EEENS5_IJNSA_ILi0EEEST_ST_EEEEENS5_IJNS4_10UnderscoreESW_SW_EEEEENS4_13SM90_TMA_LOADENS4_14ComposedLayoutINS4_7SwizzleILi2ELi4ELi3EEENS4_18smem_ptr_flag_bitsILi8EEENSR_INS5_IJSB_SF_EEENS5_IJSF_SC_EEEEEEEvNS4_8identityENS4_23SM90_TMA_LOAD_MULTICASTES18_vS19_EENS_8epilogue10collective18CollectiveEpilogueINS1C_23Sm100TmaWarpSpecializedILi2ELi2ELi32ELb0ELb0EEEJSH_NS5_IJNSR_ISF_SC_EES1H_EEEaSI_aSI_NS1C_6fusion15FusionCallbacksIS1G_NS1J_17LinearCombinationIaiaiLNS_15FloatRoundStyleE2EEESH_S1I_JEEENS4_5SM1004TMEM4LOAD26SM100_TMEM_LOAD_16dp32b32xESZ_S18_NS4_39AutoVectorizingCopyWithAssumedAlignmentILi128EEENS4_14SM90_TMA_STOREES18_S1U_S1U_EEEvvEEEEvNT_6ParamsE --------------------------
	.section	.nv.info._ZN7cutlass13device_kernelINS_4gemm6kernel13GemmUniversalIN4cute5tupleIJiiiiEEENS1_10collective13CollectiveMmaINS1_35MainloopSm100TmaUmmaWarpSpecializedILi17ELi2ELi4ENS5_IJNS4_1CILi8EEENSA_ILi1EEESC_EEEEENS5_IJNSA_ILi64EEENSA_ILi128EEESF_EEEaNS5_IJlSC_lEEEaSI_NS4_8TiledMMAINS4_8MMA_AtomIJNS4_15SM100_MMA_S8_SSIaaiLi64ELi128ELNS4_4UMMA5MajorE0ELSN_0ELNSM_8SaturateE0EEEEEENS4_6LayoutINS5_IJSC_SC_SC_EEENS5_IJNSA_ILi0EEEST_ST_EEEEENS5_IJNS4_10UnderscoreESW_SW_EEEEENS4_13SM90_TMA_LOADENS4_14ComposedLayoutINS4_7SwizzleILi2ELi4ELi3EEENS4_18smem_ptr_flag_bitsILi8EEENSR_INS5_IJSB_SF_EEENS5_IJSF_SC_EEEEEEEvNS4_8identityENS4_23SM90_TMA_LOAD_MULTICASTES18_vS19_EENS_8epilogue10collective18CollectiveEpilogueINS1C_23Sm100TmaWarpSpecializedILi2ELi2ELi32ELb0ELb0EEEJSH_NS5_IJNSR_ISF_SC_EES1H_EEEaSI_aSI_NS1C_6fusion15FusionCallbacksIS1G_NS1J_17LinearCombinationIaiaiLNS_15FloatRoundStyleE2EEESH_S1I_JEEENS4_5SM1004TMEM4LOAD26SM100_TMEM_LOAD_16dp32b32xESZ_S18_NS4_39AutoVectorizingCopyWithAssumedAlignmentILi128EEENS4_14SM90_TMA_STOREES18_S1U_S1U_EEEvvEEEEvNT_6ParamsE,"",@"SHT_CUDA_INFO"
	.sectionflags	@""
	.align	4


	//----- nvinfo : EIATTR_CUDA_API_VERSION
	.align		4
        /*0000*/ 	.byte	0x04, 0x37
        /*0002*/ 	.short	(.L_31 - .L_30)
.L_30:
        /*0004*/ 	.word	0x00000082


	//----- nvinfo : EIATTR_KPARAM_INFO
	.align		4
.L_31:
        /*0008*/ 	.byte	0x04, 0x17
        /*000a*/ 	.short	(.L_33 - .L_32)
.L_32:
        /*000c*/ 	.word	0x00000000
        /*0010*/ 	.short	0x0000
        /*0012*/ 	.short	0x0000
        /*0014*/ 	.byte	0x00, 0xf0, 0x01, 0x20


	//----- nvinfo : EIATTR_AT_ENTRY_FRAGMENTS
	.align		4
.L_33:
        /*0018*/ 	.byte	0x04, 0x4f
        /*001a*/ 	.short	(.L_35 - .L_34)


	//   ....[0]....
.L_34:
        /*001c*/ 	.word	0x00000006


	//----- nvinfo : EIATTR_RESERVED_SMEM_USED
	.align		4
.L_35:
        /*0020*/ 	.byte	0x01, 0x41
	.zero		2


	//----- nvinfo : EIATTR_SPARSE_MMA_MASK
	.align		4
        /*0024*/ 	.byte	0x03, 0x50
        /*0026*/ 	.short	0x0000


	//----- nvinfo : EIATTR_TCGEN05_1CTA_USED
	.align		4
        /*0028*/ 	.byte	0x01, 0x51
	.zero		2


	//----- nvinfo : EIATTR_MAXREG_COUNT
	.align		4
        /*002c*/ 	.byte	0x03, 0x1b
        /*002e*/ 	.short	0x00ff


	//----- nvinfo : EIATTR_NUM_BARRIERS
	.align		4
        /*0030*/ 	.byte	0x02, 0x4c
        /*0032*/ 	.byte	0x07
	.zero		1


	//----- nvinfo : EIATTR_EXTERNS
	.align		4
        /*0034*/ 	.byte	0x04, 0x0f
        /*0036*/ 	.short	(.L_37 - .L_36)


	//   ....[0]....
	.align		4
.L_36:
        /*0038*/ 	.word	index@(__assertfail)


	//----- nvinfo : EIATTR_MERCURY_ISA_VERSION
	.align		4
.L_37:
        /*003c*/ 	.byte	0x03, 0x5f
        /*003e*/ 	.short	0x0101


	//----- nvinfo : EIATTR_INT_WARP_WIDE_INSTR_OFFSETS
	.align		4
        /*0040*/ 	.byte	0x04, 0x31
        /*0042*/ 	.short	(.L_39 - .L_38)


	//   ....[0]....
.L_38:
        /*0044*/ 	.word	0x000045e0


	//   ....[1]....
        /*0048*/ 	.word	0x00004610


	//   ....[2]....
        /*004c*/ 	.word	0x00004630


	//   ....[3]....
        /*0050*/ 	.word	0x000051e0


	//   ....[4]....
        /*0054*/ 	.word	0x00005250


	//   ....[5]....
        /*0058*/ 	.word	0x00005350


	//   ....[6]....
        /*005c*/ 	.word	0x00005400


	//----- nvinfo : EIATTR_COOP_GROUP_MASK_REGIDS
	.align		4
.L_39:
        /*0060*/ 	.byte	0x04, 0x29
        /*0062*/ 	.short	(.L_41 - .L_40)


	//   ....[0]....
.L_40:
        /*0064*/ 	.word	0xffffffff


	//   ....[1]....
        /*0068*/ 	.word	0xffffffff


	//   ....[2]....
        /*006c*/ 	.word	0xffffffff


	//   ....[3]....
        /*0070*/ 	.word	0xffffffff


	//   ....[4]....
        /*0074*/ 	.word	0xffffffff


	//   ....[5]....
        /*0078*/ 	.word	0xffffffff


	//   ....[6]....
        /*007c*/ 	.word	0xffffffff


	//   ....[7]....
        /*0080*/ 	.word	0xffffffff


	//   ....[8]....
        /*0084*/ 	.word	0xffffffff


	//   ....[9]....
        /*0088*/ 	.word	0xffffffff


	//   ....[10]....
        /*008c*/ 	.word	0xffffffff


	//   ....[11]....
        /*0090*/ 	.word	0xffffffff


	//   ....[12]....
        /*0094*/ 	.word	0xffffffff


	//   ....[13]....
        /*0098*/ 	.word	0xffffffff


	//----- nvinfo : EIATTR_COOP_GROUP_INSTR_OFFSETS
	.align		4
.L_41:
        /*009c*/ 	.byte	0x04, 0x28
        /*009e*/ 	.short	(.L_43 - .L_42)


	//   ....[0]....
.L_42:
        /*00a0*/ 	.word	0x00000080


	//   ....[1]....
        /*00a4*/ 	.word	0x000004f0


	//   ....[2]....
        /*00a8*/ 	.word	0x00000850


	//   ....[3]....
        /*00ac*/ 	.word	0x000009b0


	//   ....[4]....
        /*00b0*/ 	.word	0x00000ab0


	//   ....[5]....
        /*00b4*/ 	.word	0x00000c20


	//   ....[6]....
        /*00b8*/ 	.word	0x00000dc0


	//   ....[7]....
        /*00bc*/ 	.word	0x00000f80


	//   ....[8]....
        /*00c0*/ 	.word	0x000022b0


	//   ....[9]....
        /*00c4*/ 	.word	0x000038b0


	//   ....[10]....
        /*00c8*/ 	.word	0x00003ac0


	//   ....[11]....
        /*00cc*/ 	.word	0x00003af0


	//   ....[12]....
        /*00d0*/ 	.word	0x000044c0


	//   ....[13]....
        /*00d4*/ 	.word	0x000046f0


	//----- nvinfo : EIATTR_VRC_CTA_INIT_COUNT
	.align		4
.L_43:
        /*00d8*/ 	.byte	0x02, 0x4a
        /*00da*/ 	.byte	0x80
	.zero		1


	//----- nvinfo : EIATTR_SYSCALL_OFFSETS
	.align		4
        /*00dc*/ 	.byte	0x04, 0x46
        /*00de*/ 	.short	(.L_45 - .L_44)


	//   ....[0]....
.L_44:
        /*00e0*/ 	.word	0x00006000


	//   ....[1]....
        /*00e4*/ 	.word	0x00006140


	//   ....[2]....
        /*00e8*/ 	.word	0x00006970


	//   ....[3]....
        /*00ec*/ 	.word	0x00007710


	//----- nvinfo : EIATTR_MBARRIER_INSTR_OFFSETS
	.align		4
.L_45:
        /*00f0*/ 	.byte	0x04, 0x39
        /*00f2*/ 	.short	(.L_47 - .L_46)


	//   ....[0]....
.L_46:
        /*00f4*/ 	.word	0x00000610
        /*00f8*/ 	.word	0x000000ff
        /*00fc*/ 	.word	0x00000000
        /*0100*/ 	.short	0x0100
        /*0102*/ 	.byte	0x04
	.zero		1


	//   ....[1]....
        /*0104*/ 	.word	0x00000620
        /*0108*/ 	.word	0x000000ff
        /*010c*/ 	.word	0x00000088
        /*0110*/ 	.short	0x0100
        /*0112*/ 	.byte	0x04
	.zero		1


	//   ....[2]....
        /*0114*/ 	.word	0x00000630
        /*0118*/ 	.word	0x000000ff
        /*011c*/ 	.word	0x00000008
        /*0120*/ 	.short	0x0100
        /*0122*/ 	.byte	0x04
	.zero		1


	//   ....[3]....
        /*0124*/ 	.word	0x00000640
        /*0128*/ 	.word	0x000000ff
        /*012c*/ 	.word	0x00000090
        /*0130*/ 	.short	0x0100
        /*0132*/ 	.byte	0x04
	.zero		1


	//   ....[4]....
        /*0134*/ 	.word	0x00000650
        /*0138*/ 	.word	0x000000ff
        /*013c*/ 	.word	0x00000010
        /*0140*/ 	.short	0x0100
        /*0142*/ 	.byte	0x04
	.zero		1


	//   ....[5]....
        /*0144*/ 	.word	0x00000660
        /*0148*/ 	.word	0x000000ff
        /*014c*/ 	.word	0x00000098
        /*0150*/ 	.short	0x0100
        /*0152*/ 	.byte	0x04
	.zero		1


	//   ....[6]....
        /*0154*/ 	.word	0x00000670
        /*0158*/ 	.word	0x000000ff
        /*015c*/ 	.word	0x00000018
        /*0160*/ 	.short	0x0100
        /*0162*/ 	.byte	0x04
	.zero		1


	//   ....[7]....
        /*0164*/ 	.word	0x00000680
        /*0168*/ 	.word	0x000000ff
        /*016c*/ 	.word	0x000000a0
        /*0170*/ 	.short	0x0100
        /*0172*/ 	.byte	0x04
	.zero		1


	//   ....[8]....
        /*0174*/ 	.word	0x00000690
        /*0178*/ 	.word	0x000000ff
        /*017c*/ 	.word	0x00000020
        /*0180*/ 	.short	0x0100
        /*0182*/ 	.byte	0x04
	.zero		1


	//   ....[9]....
        /*0184*/ 	.word	0x000006a0
        /*0188*/ 	.word	0x000000ff
        /*018c*/ 	.word	0x000000a8
        /*0190*/ 	.short	0x0100
        /*0192*/ 	.byte	0x04
	.zero		1


	//   ....[10]....
        /*0194*/ 	.word	0x000006b0
        /*0198*/ 	.word	0x000000ff
        /*019c*/ 	.word	0x00000028
        /*01a0*/ 	.short	0x0100
        /*01a2*/ 	.byte	0x04
	.zero		1


	//   ....[11]....
        /*01a4*/ 	.word	0x000006c0
        /*01a8*/ 	.word	0x000000ff
        /*01ac*/ 	.word	0x000000b0
        /*01b0*/ 	.short	0x0100
        /*01b2*/ 	.byte	0x04
	.zero		1


	//   ....[12]....
        /*01b4*/ 	.word	0x000006d0
        /*01b8*/ 	.word	0x000000ff
        /*01bc*/ 	.word	0x00000030
        /*01c0*/ 	.short	0x0100
        /*01c2*/ 	.byte	0x04
	.zero		1


	//   ....[13]....
        /*01c4*/ 	.word	0x000006e0
        /*01c8*/ 	.word	0x000000ff
        /*01cc*/ 	.word	0x000000b8
        /*01d0*/ 	.short	0x0100
        /*01d2*/ 	.byte	0x04
	.zero		1


	//   ....[14]....
        /*01d4*/ 	.word	0x000006f0
        /*01d8*/ 	.word	0x000000ff
        /*01dc*/ 	.word	0x00000038
        /*01e0*/ 	.short	0x0100
        /*01e2*/ 	.byte	0x04
	.zero		1


	//   ....[15]....
        /*01e4*/ 	.word	0x00000700
        /*01e8*/ 	.word	0x000000ff
        /*01ec*/ 	.word	0x000000c0
        /*01f0*/ 	.short	0x0100
        /*01f2*/ 	.byte	0x04
	.zero		1


	//   ....[16]....
        /*01f4*/ 	.word	0x00000710
        /*01f8*/ 	.word	0x000000ff
        /*01fc*/ 	.word	0x00000040
        /*0200*/ 	.short	0x0100
        /*0202*/ 	.byte	0x04
	.zero		1


	//   ....[17]....
        /*0204*/ 	.word	0x00000720
        /*0208*/ 	.word	0x000000ff
        /*020c*/ 	.word	0x000000c8
        /*0210*/ 	.short	0x0100
        /*0212*/ 	.byte	0x04
	.zero		1


	//   ....[18]....
        /*0214*/ 	.word	0x00000730
        /*0218*/ 	.word	0x000000ff
        /*021c*/ 	.word	0x00000048
        /*0220*/ 	.short	0x0100
        /*0222*/ 	.byte	0x04
	.zero		1


	//   ....[19]....
        /*0224*/ 	.word	0x00000740
        /*0228*/ 	.word	0x000000ff
        /*022c*/ 	.word	0x000000d0
        /*0230*/ 	.short	0x0100
        /*0232*/ 	.byte	0x04
	.zero		1


	//   ....[20]....
        /*0234*/ 	.word	0x00000750
        /*0238*/ 	.word	0x000000ff
        /*023c*/ 	.word	0x00000050
        /*0240*/ 	.short	0x0100
        /*0242*/ 	.byte	0x04
	.zero		1


	//   ....[21]....
        /*0244*/ 	.word	0x00000760
        /*0248*/ 	.word	0x000000ff
        /*024c*/ 	.word	0x000000d8
        /*0250*/ 	.short	0x0100
        /*0252*/ 	.byte	0x04
	.zero		1


	//   ....[22]....
        /*0254*/ 	.word	0x00000770
        /*0258*/ 	.word	0x000000ff
        /*025c*/ 	.word	0x00000058
        /*0260*/ 	.short	0x0100
        /*0262*/ 	.byte	0x04
	.zero		1


	//   ....[23]....
        /*0264*/ 	.word	0x00000780
        /*0268*/ 	.word	0x000000ff
        /*026c*/ 	.word	0x000000e0
        /*0270*/ 	.short	0x0100
        /*0272*/ 	.byte	0x04
	.zero		1


	//   ....[24]....
        /*0274*/ 	.word	0x00000790
        /*0278*/ 	.word	0x000000ff
        /*027c*/ 	.word	0x00000060
        /*0280*/ 	.short	0x0100
        /*0282*/ 	.byte	0x04
	.zero		1


	//   ....[25]....
        /*0284*/ 	.word	0x000007a0
        /*0288*/ 	.word	0x000000ff
        /*028c*/ 	.word	0x000000e8
        /*0290*/ 	.short	0x0100
        /*0292*/ 	.byte	0x04
	.zero		1


	//   ....[26]....
        /*0294*/ 	.word	0x000007b0
        /*0298*/ 	.word	0x000000ff
        /*029c*/ 	.word	0x00000068
        /*02a0*/ 	.short	0x0100
        /*02a2*/ 	.byte	0x04
	.zero		1


	//   ....[27]....
        /*02a4*/ 	.word	0x000007c0
        /*02a8*/ 	.word	0x000000ff
        /*02ac*/ 	.word	0x000000f0
        /*02b0*/ 	.short	0x0100
        /*02b2*/ 	.byte	0x04
	.zero		1


	//   ....[28]....
        /*02b4*/ 	.word	0x000007d0
        /*02b8*/ 	.word	0x000000ff
        /*02bc*/ 	.word	0x00000070
        /*02c0*/ 	.short	0x0100
        /*02c2*/ 	.byte	0x04
	.zero		1


	//   ....[29]....
        /*02c4*/ 	.word	0x000007e0
        /*02c8*/ 	.word	0x000000ff
        /*02cc*/ 	.word	0x000000f8
        /*02d0*/ 	.short	0x0100
        /*02d2*/ 	.byte	0x04
	.zero		1


	//   ....[30]....
        /*02d4*/ 	.word	0x000007f0
        /*02d8*/ 	.word	0x000000ff
        /*02dc*/ 	.word	0x00000078
        /*02e0*/ 	.short	0x0100
        /*02e2*/ 	.byte	0x04
	.zero		1


	//   ....[31]....
        /*02e4*/ 	.word	0x00000800
        /*02e8*/ 	.word	0x000000ff
        /*02ec*/ 	.word	0x00000100
        /*02f0*/ 	.short	0x0100
        /*02f2*/ 	.byte	0x04
	.zero		1


	//   ....[32]....
        /*02f4*/ 	.word	0x00000810
        /*02f8*/ 	.word	0x000000ff
        /*02fc*/ 	.word	0x00000080
        /*0300*/ 	.short	0x0100
        /*0302*/ 	.byte	0x04
	.zero		1


	//   ....[33]....
        /*0304*/ 	.word	0x00000820
        /*0308*/ 	.word	0x000000ff
        /*030c*/ 	.word	0x00000108
        /*0310*/ 	.short	0x0100
        /*0312*/ 	.byte	0x04
	.zero		1


	//   ....[34]....
        /*0314*/ 	.word	0x00000960
        /*0318*/ 	.word	0x000000ff
        /*031c*/ 	.word	0x00000110
        /*0320*/ 	.short	0x0100
        /*0322*/ 	.byte	0x04
	.zero		1


	//   ....[35]....
        /*0324*/ 	.word	0x00000970
        /*0328*/ 	.word	0x000000ff
        /*032c*/ 	.word	0x00000120
        /*0330*/ 	.short	0x0100
        /*0332*/ 	.byte	0x04
	.zero		1


	//   ....[36]....
        /*0334*/ 	.word	0x00000980
        /*0338*/ 	.word	0x000000ff
        /*033c*/ 	.word	0x00000118
        /*0340*/ 	.short	0x0100
        /*0342*/ 	.byte	0x04
	.zero		1


	//   ....[37]....
        /*0344*/ 	.word	0x00000990
        /*0348*/ 	.word	0x000000ff
        /*034c*/ 	.word	0x00000128
        /*0350*/ 	.short	0x0100
        /*0352*/ 	.byte	0x04
	.zero		1


	//   ....[38]....
        /*0354*/ 	.word	0x00000a80
        /*0358*/ 	.word	0x000000ff
        /*035c*/ 	.word	0x00000130
        /*0360*/ 	.short	0x0100
        /*0362*/ 	.byte	0x06
	.zero		1


	//   ....[39]....
        /*0364*/ 	.word	0x00000a90
        /*0368*/ 	.word	0x000000ff
        /*036c*/ 	.word	0x00000138
        /*0370*/ 	.short	0x0100
        /*0372*/ 	.byte	0x06
	.zero		1


	//   ....[40]....
        /*0374*/ 	.word	0x00000bd0
        /*0378*/ 	.word	0x000000ff
        /*037c*/ 	.word	0x00000140
        /*0380*/ 	.short	0x0100
        /*0382*/ 	.byte	0x06
	.zero		1


	//   ....[41]....
        /*0384*/ 	.word	0x00000be0
        /*0388*/ 	.word	0x000000ff
        /*038c*/ 	.word	0x00000150
        /*0390*/ 	.short	0x0100
        /*0392*/ 	.byte	0x06
	.zero		1


	//   ....[42]....
        /*0394*/ 	.word	0x00000bf0
        /*0398*/ 	.word	0x000000ff
        /*039c*/ 	.word	0x00000148
        /*03a0*/ 	.short	0x0100
        /*03a2*/ 	.byte	0x06
	.zero		1


	//   ....[43]....
        /*03a4*/ 	.word	0x00000c00
        /*03a8*/ 	.word	0x000000ff
        /*03ac*/ 	.word	0x00000158
        /*03b0*/ 	.short	0x0100
        /*03b2*/ 	.byte	0x06
	.zero		1


	//   ....[44]....
        /*03b4*/ 	.word	0x00000d30
        /*03b8*/ 	.word	0x000000ff
        /*03bc*/ 	.word	0x00000160
        /*03c0*/ 	.short	0x0100
        /*03c2*/ 	.byte	0x04
	.zero		1


	//   ....[45]....
        /*03c4*/ 	.word	0x00000d40
        /*03c8*/ 	.word	0x000000ff
        /*03cc*/ 	.word	0x00000180
        /*03d0*/ 	.short	0x0100
        /*03d2*/ 	.byte	0x04
	.zero		1


	//   ....[46]....
        /*03d4*/ 	.word	0x00000d50
        /*03d8*/ 	.word	0x000000ff
        /*03dc*/ 	.word	0x00000168
        /*03e0*/ 	.short	0x0100
        /*03e2*/ 	.byte	0x04
	.zero		1


	//   ....[47]....
        /*03e4*/ 	.word	0x00000d60
        /*03e8*/ 	.word	0x000000ff
        /*03ec*/ 	.word	0x00000188
        /*03f0*/ 	.short	0x0100
        /*03f2*/ 	.byte	0x04
	.zero		1


	//   ....[48]....
        /*03f4*/ 	.word	0x00000d70
        /*03f8*/ 	.word	0x000000ff
        /*03fc*/ 	.word	0x00000170
        /*0400*/ 	.short	0x0100
        /*0402*/ 	.byte	0x04
	.zero		1


	//   ....[49]....
        /*0404*/ 	.word	0x00000d80
        /*0408*/ 	.word	0x000000ff
        /*040c*/ 	.word	0x00000190
        /*0410*/ 	.short	0x0100
        /*0412*/ 	.byte	0x04
	.zero		1


	//   ....[50]....
        /*0414*/ 	.word	0x00000d90
        /*0418*/ 	.word	0x000000ff
        /*041c*/ 	.word	0x00000178
        /*0420*/ 	.short	0x0100
        /*0422*/ 	.byte	0x04
	.zero		1


	//   ....[51]....
        /*0424*/ 	.word	0x00000da0
        /*0428*/ 	.word	0x000000ff
        /*042c*/ 	.word	0x00000198
        /*0430*/ 	.short	0x0100
        /*0432*/ 	.byte	0x04
	.zero		1


	//   ....[52]....
        /*0434*/ 	.word	0x00000e90
        /*0438*/ 	.word	0x000000ff
        /*043c*/ 	.word	0x000001a0
        /*0440*/ 	.short	0x0100
        /*0442*/ 	.byte	0x04
	.zero		1


	//   ....[53]....
        /*0444*/ 	.word	0x00000ea0
        /*0448*/ 	.word	0x000000ff
        /*044c*/ 	.word	0x000001b0
        /*0450*/ 	.short	0x0100
        /*0452*/ 	.byte	0x04
	.zero		1


	//   ....[54]....
        /*0454*/ 	.word	0x00000eb0
        /*0458*/ 	.word	0x000000ff
        /*045c*/ 	.word	0x000001a8
        /*0460*/ 	.short	0x0100
        /*0462*/ 	.byte	0x04
	.zero		1


	//   ....[55]....
        /*0464*/ 	.word	0x00000ec0
        /*0468*/ 	.word	0x000000ff
        /*046c*/ 	.word	0x000001b8
        /*0470*/ 	.short	0x0100
        /*0472*/ 	.byte	0x04
	.zero		1


	//   ....[56]....
        /*0474*/ 	.word	0x00001b30
        /*0478*/ 	.word	0x00000000
        /*047c*/ 	.word	0x000001b0
        /*0480*/ 	.short	0x010a
        /*0482*/ 	.byte	0xff
	.zero		1


	//   ....[57]....
        /*0484*/ 	.word	0x00001b60
        /*0488*/ 	.word	0x00000000
        /*048c*/ 	.word	0x000001a0
        /*0490*/ 	.short	0x0101
        /*0492*/ 	.byte	0xff
	.zero		1


	//   ....[58]....
        /*0494*/ 	.word	0x00001c30
        /*0498*/ 	.word	0x000000ff
        /*049c*/ 	.word	0x00000088
        /*04a0*/ 	.short	0x010a
        /*04a2*/ 	.byte	0x04
	.zero		1


	//   ....[59]....
        /*04a4*/ 	.word	0x00001cb0
        /*04a8*/ 	.word	0x000000ff
        /*04ac*/ 	.word	0x00000088
        /*04b0*/ 	.short	0x010a
        /*04b2*/ 	.byte	0x21
	.zero		1


	//   ....[60]....
        /*04b4*/ 	.word	0x00001e40
        /*04b8*/ 	.word	0x000000ff
        /*04bc*/ 	.word	0x00000088
        /*04c0*/ 	.short	0x010a
        /*04c2*/ 	.byte	0x08
	.zero		1


	//   ....[61]....
        /*04c4*/ 	.word	0x00001f60
        /*04c8*/ 	.word	0x000000ff
        /*04cc*/ 	.word	0x00000138
        /*04d0*/ 	.short	0x0101
        /*04d2*/ 	.byte	0x06
	.zero		1


	//   ....[62]....
        /*04d4*/ 	.word	0x00001f80
        /*04d8*/ 	.word	0x000000ff
        /*04dc*/ 	.word	0x00000088
        /*04e0*/ 	.short	0x010a
        /*04e2*/ 	.byte	0x04
	.zero		1


	//   ....[63]....
        /*04e4*/ 	.word	0x00002000
        /*04e8*/ 	.word	0x000000ff
        /*04ec*/ 	.word	0x00000088
        /*04f0*/ 	.short	0x010a
        /*04f2*/ 	.byte	0x11
	.zero		1


	//   ....[64]....
        /*04f4*/ 	.word	0x00002210
        /*04f8*/ 	.word	0x000000ff
        /*04fc*/ 	.word	0x00000088
        /*0500*/ 	.short	0x010a
        /*0502*/ 	.byte	0x07
	.zero		1


	//   ....[65]....
        /*0504*/ 	.word	0x000022e0
        /*0508*/ 	.word	0x00000003
        /*050c*/ 	.word	0x00000140
        /*0510*/ 	.short	0x010a
        /*0512*/ 	.byte	0xff
	.zero		1


	//   ....[66]....
        /*0514*/ 	.word	0x00002430
        /*0518*/ 	.word	0x00000000
        /*051c*/ 	.word	0x00000000
        /*0520*/ 	.short	0x0101
        /*0522*/ 	.byte	0xff
	.zero		1


	//   ....[67]....
        /*0524*/ 	.word	0x000029e0
        /*0528*/ 	.word	0x000000ff
        /*052c*/ 	.word	0x00000000
        /*0530*/ 	.short	0x010a
        /*0532*/ 	.byte	0x04
	.zero		1


	//   ....[68]....
        /*0534*/ 	.word	0x00002a70
        /*0538*/ 	.word	0x000000ff
        /*053c*/ 	.word	0x00000000
        /*0540*/ 	.short	0x010a
        /*0542*/ 	.byte	0x05
	.zero		1


	//   ....[69]....
        /*0544*/ 	.word	0x00002b00
        /*0548*/ 	.word	0x000000ff
        /*054c*/ 	.word	0x00000000
        /*0550*/ 	.short	0x010a
        /*0552*/ 	.byte	0x05
	.zero		1


	//   ....[70]....
        /*0554*/ 	.word	0x00002b90
        /*0558*/ 	.word	0x000000ff
        /*055c*/ 	.word	0x00000000
        /*0560*/ 	.short	0x010a
        /*0562*/ 	.byte	0x05
	.zero		1


	//   ....[71]....
        /*0564*/ 	.word	0x00002c20
        /*0568*/ 	.word	0x000000ff
        /*056c*/ 	.word	0x00000000
        /*0570*/ 	.short	0x010a
        /*0572*/ 	.byte	0x05
	.zero		1


	//   ....[72]....
        /*0574*/ 	.word	0x00002cb0
        /*0578*/ 	.word	0x000000ff
        /*057c*/ 	.word	0x00000000
        /*0580*/ 	.short	0x010a
        /*0582*/ 	.byte	0x05
	.zero		1


	//   ....[73]....
        /*0584*/ 	.word	0x00002d40
        /*0588*/ 	.word	0x000000ff
        /*058c*/ 	.word	0x00000000
        /*0590*/ 	.short	0x010a
        /*0592*/ 	.byte	0x05
	.zero		1


	//   ....[74]....
        /*0594*/ 	.word	0x00002dd0
        /*0598*/ 	.word	0x000000ff
        /*059c*/ 	.word	0x00000000
        /*05a0*/ 	.short	0x010a
        /*05a2*/ 	.byte	0x05
	.zero		1


	//   ....[75]....
        /*05a4*/ 	.word	0x00002e60
        /*05a8*/ 	.word	0x000000ff
        /*05ac*/ 	.word	0x00000000
        /*05b0*/ 	.short	0x010a
        /*05b2*/ 	.byte	0x05
	.zero		1


	//   ....[76]....
        /*05b4*/ 	.word	0x00002ef0
        /*05b8*/ 	.word	0x000000ff
        /*05bc*/ 	.word	0x00000000
        /*05c0*/ 	.short	0x010a
        /*05c2*/ 	.byte	0x05
	.zero		1


	//   ....[77]....
        /*05c4*/ 	.word	0x00002f80
        /*05c8*/ 	.word	0x000000ff
        /*05cc*/ 	.word	0x00000000
        /*05d0*/ 	.short	0x010a
        /*05d2*/ 	.byte	0x05
	.zero		1


	//   ....[78]....
        /*05d4*/ 	.word	0x00003010
        /*05d8*/ 	.word	0x000000ff
        /*05dc*/ 	.word	0x00000000
        /*05e0*/ 	.short	0x010a
        /*05e2*/ 	.byte	0x05
	.zero		1


	//   ....[79]....
        /*05e4*/ 	.word	0x000030a0
        /*05e8*/ 	.word	0x000000ff
        /*05ec*/ 	.word	0x00000000
        /*05f0*/ 	.short	0x010a
        /*05f2*/ 	.byte	0x05
	.zero		1


	//   ....[80]....
        /*05f4*/ 	.word	0x00003130
        /*05f8*/ 	.word	0x000000ff
        /*05fc*/ 	.word	0x00000000
        /*0600*/ 	.short	0x010a
        /*0602*/ 	.byte	0x05
	.zero		1


	//   ....[81]....
        /*0604*/ 	.word	0x000031c0
        /*0608*/ 	.word	0x000000ff
        /*060c*/ 	.word	0x00000000
        /*0610*/ 	.short	0x010a
        /*0612*/ 	.byte	0x05
	.zero		1


	//   ....[82]....
        /*0614*/ 	.word	0x00003250
        /*0618*/ 	.word	0x000000ff
        /*061c*/ 	.word	0x00000000
        /*0620*/ 	.short	0x010a
        /*0622*/ 	.byte	0x05
	.zero		1


	//   ....[83]....
        /*0624*/ 	.word	0x000032f0
        /*0628*/ 	.word	0x00000000
        /*062c*/ 	.word	0x00000000
        /*0630*/ 	.short	0x010a
        /*0632*/ 	.byte	0xff
	.zero		1


	//   ....[84]....
        /*0634*/ 	.word	0x00003410
        /*0638*/ 	.word	0x00000002
        /*063c*/ 	.word	0x000001a0
        /*0640*/ 	.short	0x010a
        /*0642*/ 	.byte	0xff
	.zero		1


	//   ....[85]....
        /*0644*/ 	.word	0x00003480
        /*0648*/ 	.word	0x00000002
        /*064c*/ 	.word	0x00000000
        /*0650*/ 	.short	0x0101
        /*0652*/ 	.byte	0xff
	.zero		1


	//   ....[86]....
        /*0654*/ 	.word	0x000034a0
        /*0658*/ 	.word	0x000000ff
        /*065c*/ 	.word	0x00000150
        /*0660*/ 	.short	0x010a
        /*0662*/ 	.byte	0x04
	.zero		1


	//   ....[87]....
        /*0664*/ 	.word	0x000035c0
        /*0668*/ 	.word	0x00000002
        /*066c*/ 	.word	0x00000140
        /*0670*/ 	.short	0x010a
        /*0672*/ 	.byte	0xff
	.zero		1


	//   ....[88]....
        /*0674*/ 	.word	0x000036c0
        /*0678*/ 	.word	0x00000002
        /*067c*/ 	.word	0x00000000
        /*0680*/ 	.short	0x0101
        /*0682*/ 	.byte	0xff
	.zero		1


	//   ....[89]....
        /*0684*/ 	.word	0x00003750
        /*0688*/ 	.word	0x000000ff
        /*068c*/ 	.word	0x00000150
        /*0690*/ 	.short	0x0106
        /*0692*/ 	.byte	0x04
	.zero		1


	//   ....[90]....
        /*0694*/ 	.word	0x00003770
        /*0698*/ 	.word	0x000000ff
        /*069c*/ 	.word	0x00000150
        /*06a0*/ 	.short	0x010a
        /*06a2*/ 	.byte	0x04
	.zero		1


	//   ....[91]....
        /*06a4*/ 	.word	0x00003800
        /*06a8*/ 	.word	0x000000ff
        /*06ac*/ 	.word	0x00000150
        /*06b0*/ 	.short	0x0106
        /*06b2*/ 	.byte	0x07
	.zero		1


	//   ....[92]....
        /*06b4*/ 	.word	0x00003840
        /*06b8*/ 	.word	0x00000000
        /*06bc*/ 	.word	0x00000150
        /*06c0*/ 	.short	0x010a
        /*06c2*/ 	.byte	0xff
	.zero		1


	//   ....[93]....
        /*06c4*/ 	.word	0x00003d50
        /*06c8*/ 	.word	0x00000000
        /*06cc*/ 	.word	0x00000140
        /*06d0*/ 	.short	0x010a
        /*06d2*/ 	.byte	0xff
	.zero		1


	//   ....[94]....
        /*06d4*/ 	.word	0x00003e50
        /*06d8*/ 	.word	0x00000003
        /*06dc*/ 	.word	0x00000000
        /*06e0*/ 	.short	0x0101
        /*06e2*/ 	.byte	0xff
	.zero		1


	//   ....[95]....
        /*06e4*/ 	.word	0x00003e60
        /*06e8*/ 	.word	0x000000ff
        /*06ec*/ 	.word	0x00000000
        /*06f0*/ 	.short	0x010a
        /*06f2*/ 	.byte	0x04
	.zero		1


	//   ....[96]....
        /*06f4*/ 	.word	0x00003ee0
        /*06f8*/ 	.word	0x000000ff
        /*06fc*/ 	.word	0x00000180
        /*0700*/ 	.short	0x010a
        /*0702*/ 	.byte	0x17
	.zero		1


	//   ....[97]....
        /*0704*/ 	.word	0x00003fc0
        /*0708*/ 	.word	0x000000ff
        /*070c*/ 	.word	0x00000000
        /*0710*/ 	.short	0x010a
        /*0712*/ 	.byte	0x05
	.zero		1


	//   ....[98]....
        /*0714*/ 	.word	0x00004100
        /*0718*/ 	.word	0x000000ff
        /*071c*/ 	.word	0x00000000
        /*0720*/ 	.short	0x010a
        /*0722*/ 	.byte	0x04
	.zero		1


	//   ....[99]....
        /*0724*/ 	.word	0x000042f0
        /*0728*/ 	.word	0x000000ff
        /*072c*/ 	.word	0x00000000
        /*0730*/ 	.short	0x010a
        /*0732*/ 	.byte	0x04
	.zero		1


	//   ....[100]....
        /*0734*/ 	.word	0x00004380
        /*0738*/ 	.word	0x000000ff
        /*073c*/ 	.word	0x00000000
        /*0740*/ 	.short	0x010a
        /*0742*/ 	.byte	0x05
	.zero		1


	//   ....[101]....
        /*0744*/ 	.word	0x00004410
        /*0748*/ 	.word	0x000000ff
        /*074c*/ 	.word	0x00000000
        /*0750*/ 	.short	0x010a
        /*0752*/ 	.byte	0x05
	.zero		1


	//   ....[102]....
        /*0754*/ 	.word	0x000044a0
        /*0758*/ 	.word	0x000000ff
        /*075c*/ 	.word	0x00000000
        /*0760*/ 	.short	0x010a
        /*0762*/ 	.byte	0x04
	.zero		1


	//   ....[103]....
        /*0764*/ 	.word	0x000049a0
        /*0768*/ 	.word	0x00000008
        /*076c*/ 	.word	0x00000140
        /*0770*/ 	.short	0x010a
        /*0772*/ 	.byte	0xff
	.zero		1


	//   ....[104]....
        /*0774*/ 	.word	0x00004b10
        /*0778*/ 	.word	0x00000000
        /*077c*/ 	.word	0x00000000
        /*0780*/ 	.short	0x0101
        /*0782*/ 	.byte	0xff
	.zero		1


	//   ....[105]....
        /*0784*/ 	.word	0x00004ff0
        /*0788*/ 	.word	0x000000ff
        /*078c*/ 	.word	0x00000138
        /*0790*/ 	.short	0x010a
        /*0792*/ 	.byte	0x15
	.zero		1


	//   ....[106]....
        /*0794*/ 	.word	0x00005180
        /*0798*/ 	.word	0x000000ff
        /*079c*/ 	.word	0x00000120
        /*07a0*/ 	.short	0x010a
        /*07a2*/ 	.byte	0x15
	.zero		1


	//   ....[107]....
        /*07a4*/ 	.word	0x000052f0
        /*07a8*/ 	.word	0x000000ff
        /*07ac*/ 	.word	0x00000110
        /*07b0*/ 	.short	0x010b
        /*07b2*/ 	.byte	0x15
	.zero		1


	//   ....[108]....
        /*07b4*/ 	.word	0x00005310
        /*07b8*/ 	.word	0x000000ff
        /*07bc*/ 	.word	0x00000000
        /*07c0*/ 	.short	0x0101
        /*07c2*/ 	.byte	0x04
	.zero		1


	//   ....[109]....
        /*07c4*/ 	.word	0x00005320
        /*07c8*/ 	.word	0x000000ff
        /*07cc*/ 	.word	0x00000128
        /*07d0*/ 	.short	0x010a
        /*07d2*/ 	.byte	0x15
	.zero		1


	//   ....[110]....
        /*07d4*/ 	.word	0x00005510
        /*07d8*/ 	.word	0x000000ff
        /*07dc*/ 	.word	0x00000118
        /*07e0*/ 	.short	0x010b
        /*07e2*/ 	.byte	0x15
	.zero		1


	//   ....[111]....
        /*07e4*/ 	.word	0x00005520
        /*07e8*/ 	.word	0x000000ff
        /*07ec*/ 	.word	0x00000000
        /*07f0*/ 	.short	0x0101
        /*07f2*/ 	.byte	0x26
	.zero		1


	//   ....[112]....
        /*07f4*/ 	.word	0x00005550
        /*07f8*/ 	.word	0x000000ff
        /*07fc*/ 	.word	0x00000120
        /*0800*/ 	.short	0x010a
        /*0802*/ 	.byte	0x15
	.zero		1


	//   ....[113]....
        /*0804*/ 	.word	0x00005590
        /*0808*/ 	.word	0x00000000
        /*080c*/ 	.word	0x00000128
        /*0810*/ 	.short	0x010a
        /*0812*/ 	.byte	0xff
	.zero		1


	//   ....[114]....
        /*0814*/ 	.word	0x000058a0
        /*0818*/ 	.word	0x00000003
        /*081c*/ 	.word	0x00000140
        /*0820*/ 	.short	0x010a
        /*0822*/ 	.byte	0xff
	.zero		1


	//   ....[115]....
        /*0824*/ 	.word	0x00005a20
        /*0828*/ 	.word	0x00000000
        /*082c*/ 	.word	0x00000000
        /*0830*/ 	.short	0x0101
        /*0832*/ 	.byte	0xff
	.zero		1


	//   ....[116]....
        /*0834*/ 	.word	0x00006530
        /*0838*/ 	.word	0x00000003
        /*083c*/ 	.word	0x00000110
        /*0840*/ 	.short	0x010a
        /*0842*/ 	.byte	0xff
	.zero		1


	//   ....[117]....
        /*0844*/ 	.word	0x00006570
        /*0848*/ 	.word	0x0000002b
        /*084c*/ 	.word	0x00000160
        /*0850*/ 	.short	0x010a
        /*0852*/ 	.byte	0xff
	.zero		1


	//   ....[118]....
        /*0854*/ 	.word	0x000066b0
        /*0858*/ 	.word	0x00000003
        /*085c*/ 	.word	0x00000110
        /*0860*/ 	.short	0x010a
        /*0862*/ 	.byte	0xff
	.zero		1


	//   ....[119]....
        /*0864*/ 	.word	0x000067d0
        /*0868*/ 	.word	0x00000000
        /*086c*/ 	.word	0x00000000
        /*0870*/ 	.short	0x0101
        /*0872*/ 	.byte	0xff
	.zero		1


	//   ....[120]....
        /*0874*/ 	.word	0x00006850
        /*0878*/ 	.word	0x0000002b
        /*087c*/ 	.word	0x00000160
        /*0880*/ 	.short	0x010a
        /*0882*/ 	.byte	0xff
	.zero		1


	//   ....[121]....
        /*0884*/ 	.word	0x000073c0
        /*0888*/ 	.word	0x00000003
        /*088c*/ 	.word	0x00000110
        /*0890*/ 	.short	0x010a
        /*0892*/ 	.byte	0xff
	.zero		1


	//   ....[122]....
        /*0894*/ 	.word	0x00007470
        /*0898*/ 	.word	0x00000003
        /*089c*/ 	.word	0x00000110
        /*08a0*/ 	.short	0x010a
        /*08a2*/ 	.byte	0xff
	.zero		1


	//   ....[123]....
        /*08a4*/ 	.word	0x00007590
        /*08a8*/ 	.word	0x00000000
        /*08ac*/ 	.word	0x00000000
        /*08b0*/ 	.short	0x0101
        /*08b2*/ 	.byte	0xff
	.zero		1


	//   ....[124]....
        /*08b4*/ 	.word	0x000079a0
        /*08b8*/ 	.word	0x000000ff
        /*08bc*/ 	.word	0x00000000
        /*08c0*/ 	.short	0x0101
        /*08c2*/ 	.byte	0x04
	.zero		1


	//   ....[125]....
        /*08c4*/ 	.word	0x000082a0
        /*08c8*/ 	.word	0x00000000
        /*08cc*/ 	.word	0x000001b0
        /*08d0*/ 	.short	0x010a
        /*08d2*/ 	.byte	0xff
	.zero		1


	//   ....[126]....
        /*08d4*/ 	.word	0x00008300
        /*08d8*/ 	.word	0x00000000
        /*08dc*/ 	.word	0x00000088
        /*08e0*/ 	.short	0x010a
        /*08e2*/ 	.byte	0xff
	.zero		1


	//   ....[127]....
        /*08e4*/ 	.word	0x00008360
        /*08e8*/ 	.word	0x00000000
        /*08ec*/ 	.word	0x00000088
        /*08f0*/ 	.short	0x010a
        /*08f2*/ 	.byte	0xff
	.zero		1


	//   ....[128]....
        /*08f4*/ 	.word	0x000083b0
        /*08f8*/ 	.word	0x00000003
        /*08fc*/ 	.word	0x00000140
        /*0900*/ 	.short	0x010a
        /*0902*/ 	.byte	0xff
	.zero		1


	//   ....[129]....
        /*0904*/ 	.word	0x00008410
        /*0908*/ 	.word	0x00000000
        /*090c*/ 	.word	0x00000000
        /*0910*/ 	.short	0x010a
        /*0912*/ 	.byte	0xff
	.zero		1


	//   ....[130]....
        /*0914*/ 	.word	0x00008470
        /*0918*/ 	.word	0x00000000
        /*091c*/ 	.word	0x00000000
        /*0920*/ 	.short	0x010a
        /*0922*/ 	.byte	0xff
	.zero		1


	//   ....[131]....
        /*0924*/ 	.word	0x000084d0
        /*0928*/ 	.word	0x00000000
        /*092c*/ 	.word	0x00000000
        /*0930*/ 	.short	0x010a
        /*0932*/ 	.byte	0xff
	.zero		1


	//   ....[132]....
        /*0934*/ 	.word	0x00008530
        /*0938*/ 	.word	0x00000000
        /*093c*/ 	.word	0x00000000
        /*0940*/ 	.short	0x010a
        /*0942*/ 	.byte	0xff
	.zero		1


	//   ....[133]....
        /*0944*/ 	.word	0x00008590
        /*0948*/ 	.word	0x00000000
        /*094c*/ 	.word	0x00000000
        /*0950*/ 	.short	0x010a
        /*0952*/ 	.byte	0xff
	.zero		1


	//   ....[134]....
        /*0954*/ 	.word	0x000085f0
        /*0958*/ 	.word	0x00000000
        /*095c*/ 	.word	0x00000000
        /*0960*/ 	.short	0x010a
        /*0962*/ 	.byte	0xff
	.zero		1


	//   ....[135]....
        /*0964*/ 	.word	0x00008650
        /*0968*/ 	.word	0x00000000
        /*096c*/ 	.word	0x00000000
        /*0970*/ 	.short	0x010a
        /*0972*/ 	.byte	0xff
	.zero		1


	//   ....[136]....
        /*0974*/ 	.word	0x000086b0
        /*0978*/ 	.word	0x00000000
        /*097c*/ 	.word	0x00000000
        /*0980*/ 	.short	0x010a
        /*0982*/ 	.byte	0xff
	.zero		1


	//   ....[137]....
        /*0984*/ 	.word	0x00008710
        /*0988*/ 	.word	0x00000000
        /*098c*/ 	.word	0x00000000
        /*0990*/ 	.short	0x010a
        /*0992*/ 	.byte	0xff
	.zero		1


	//   ....[138]....
        /*0994*/ 	.word	0x00008770
        /*0998*/ 	.word	0x00000000
        /*099c*/ 	.word	0x00000000
        /*09a0*/ 	.short	0x010a
        /*09a2*/ 	.byte	0xff
	.zero		1


	//   ....[139]....
        /*09a4*/ 	.word	0x000087d0
        /*09a8*/ 	.word	0x00000000
        /*09ac*/ 	.word	0x00000000
        /*09b0*/ 	.short	0x010a
        /*09b2*/ 	.byte	0xff
	.zero		1


	//   ....[140]....
        /*09b4*/ 	.word	0x00008830
        /*09b8*/ 	.word	0x00000000
        /*09bc*/ 	.word	0x00000000
        /*09c0*/ 	.short	0x010a
        /*09c2*/ 	.byte	0xff
	.zero		1


	//   ....[141]....
        /*09c4*/ 	.word	0x00008890
        /*09c8*/ 	.word	0x00000000
        /*09cc*/ 	.word	0x00000000
        /*09d0*/ 	.short	0x010a
        /*09d2*/ 	.byte	0xff
	.zero		1


	//   ....[142]....
        /*09d4*/ 	.word	0x000088f0
        /*09d8*/ 	.word	0x00000000
        /*09dc*/ 	.word	0x00000000
        /*09e0*/ 	.short	0x010a
        /*09e2*/ 	.byte	0xff
	.zero		1


	//   ....[143]....
        /*09e4*/ 	.word	0x00008950
        /*09e8*/ 	.word	0x00000000
        /*09ec*/ 	.word	0x00000000
        /*09f0*/ 	.short	0x010a
        /*09f2*/ 	.byte	0xff
	.zero		1


	//   ....[144]....
        /*09f4*/ 	.word	0x000089b0
        /*09f8*/ 	.word	0x00000000
        /*09fc*/ 	.word	0x00000000
        /*0a00*/ 	.short	0x010a
        /*0a02*/ 	.byte	0xff
	.zero		1


	//   ....[145]....
        /*0a04*/ 	.word	0x00008a00
        /*0a08*/ 	.word	0x00000002
        /*0a0c*/ 	.word	0x000001a0
        /*0a10*/ 	.short	0x010a
        /*0a12*/ 	.byte	0xff
	.zero		1


	//   ....[146]....
        /*0a14*/ 	.word	0x00008a60
        /*0a18*/ 	.word	0x00000002
        /*0a1c*/ 	.word	0x00000150
        /*0a20*/ 	.short	0x010a
        /*0a22*/ 	.byte	0xff
	.zero		1


	//   ....[147]....
        /*0a24*/ 	.word	0x00008ab0
        /*0a28*/ 	.word	0x00000002
        /*0a2c*/ 	.word	0x00000140
        /*0a30*/ 	.short	0x010a
        /*0a32*/ 	.byte	0xff
	.zero		1


	//   ....[148]....
        /*0a34*/ 	.word	0x00008b10
        /*0a38*/ 	.word	0x00000000
        /*0a3c*/ 	.word	0x00000150
        /*0a40*/ 	.short	0x010a
        /*0a42*/ 	.byte	0xff
	.zero		1


	//   ....[149]....
        /*0a44*/ 	.word	0x00008b60
        /*0a48*/ 	.word	0x00000000
        /*0a4c*/ 	.word	0x00000140
        /*0a50*/ 	.short	0x010a
        /*0a52*/ 	.byte	0xff
	.zero		1


	//   ....[150]....
        /*0a54*/ 	.word	0x00008bc0
        /*0a58*/ 	.word	0x00000002
        /*0a5c*/ 	.word	0x00000180
        /*0a60*/ 	.short	0x010a
        /*0a62*/ 	.byte	0xff
	.zero		1


	//   ....[151]....
        /*0a64*/ 	.word	0x00008c20
        /*0a68*/ 	.word	0x00000000
        /*0a6c*/ 	.word	0x00000000
        /*0a70*/ 	.short	0x010a
        /*0a72*/ 	.byte	0xff
	.zero		1


	//   ....[152]....
        /*0a74*/ 	.word	0x00008c80
        /*0a78*/ 	.word	0x00000000
        /*0a7c*/ 	.word	0x00000000
        /*0a80*/ 	.short	0x010a
        /*0a82*/ 	.byte	0xff
	.zero		1


	//   ....[153]....
        /*0a84*/ 	.word	0x00008ce0
        /*0a88*/ 	.word	0x00000000
        /*0a8c*/ 	.word	0x00000000
        /*0a90*/ 	.short	0x010a
        /*0a92*/ 	.byte	0xff
	.zero		1


	//   ....[154]....
        /*0a94*/ 	.word	0x00008d40
        /*0a98*/ 	.word	0x00000000
        /*0a9c*/ 	.word	0x00000000
        /*0aa0*/ 	.short	0x010a
        /*0aa2*/ 	.byte	0xff
	.zero		1


	//   ....[155]....
        /*0aa4*/ 	.word	0x00008da0
        /*0aa8*/ 	.word	0x00000000
        /*0aac*/ 	.word	0x00000000
        /*0ab0*/ 	.short	0x010a
        /*0ab2*/ 	.byte	0xff
	.zero		1


	//   ....[156]....
        /*0ab4*/ 	.word	0x00008df0
        /*0ab8*/ 	.word	0x00000008
        /*0abc*/ 	.word	0x00000140
        /*0ac0*/ 	.short	0x010a
        /*0ac2*/ 	.byte	0xff
	.zero		1


	//   ....[157]....
        /*0ac4*/ 	.word	0x00008e50
        /*0ac8*/ 	.word	0x00000000
        /*0acc*/ 	.word	0x00000138
        /*0ad0*/ 	.short	0x010a
        /*0ad2*/ 	.byte	0xff
	.zero		1


	//   ....[158]....
        /*0ad4*/ 	.word	0x00008eb0
        /*0ad8*/ 	.word	0x00000000
        /*0adc*/ 	.word	0x00000120
        /*0ae0*/ 	.short	0x010a
        /*0ae2*/ 	.byte	0xff
	.zero		1


	//   ....[159]....
        /*0ae4*/ 	.word	0x00008f10
        /*0ae8*/ 	.word	0x00000000
        /*0aec*/ 	.word	0x00000128
        /*0af0*/ 	.short	0x010a
        /*0af2*/ 	.byte	0xff
	.zero		1


	//   ....[160]....
        /*0af4*/ 	.word	0x00008f70
        /*0af8*/ 	.word	0x00000000
        /*0afc*/ 	.word	0x00000120
        /*0b00*/ 	.short	0x010a
        /*0b02*/ 	.byte	0xff
	.zero		1


	//   ....[161]....
        /*0b04*/ 	.word	0x00008fc0
        /*0b08*/ 	.word	0x00000003
        /*0b0c*/ 	.word	0x00000140
        /*0b10*/ 	.short	0x010a
        /*0b12*/ 	.byte	0xff
	.zero		1


	//   ....[162]....
        /*0b14*/ 	.word	0x00009010
        /*0b18*/ 	.word	0x00000003
        /*0b1c*/ 	.word	0x00000110
        /*0b20*/ 	.short	0x010a
        /*0b22*/ 	.byte	0xff
	.zero		1


	//   ....[163]....
        /*0b24*/ 	.word	0x00009060
        /*0b28*/ 	.word	0x0000002b
        /*0b2c*/ 	.word	0x00000160
        /*0b30*/ 	.short	0x010a
        /*0b32*/ 	.byte	0xff
	.zero		1


	//   ....[164]....
        /*0b34*/ 	.word	0x000090b0
        /*0b38*/ 	.word	0x00000003
        /*0b3c*/ 	.word	0x00000110
        /*0b40*/ 	.short	0x010a
        /*0b42*/ 	.byte	0xff
	.zero		1


	//----- nvinfo : EIATTR_NUM_MBARRIERS
	.align		4
.L_47:
        /*0b44*/ 	.byte	0x03, 0x38
        /*0b46*/ 	.short	0x0038


	//----- nvinfo : EIATTR_EXIT_INSTR_OFFSETS
	.align		4
        /*0b48*/ 	.byte	0x04, 0x1c
        /*0b4a*/ 	.short	(.L_49 - .L_48)


	//   ....[0]....
.L_48:
        /*0b4c*/ 	.word	0x00003320


	//   ....[1]....
        /*0b50*/ 	.word	0x00003810


	//   ....[2]....
        /*0b54*/ 	.word	0x00003870


	//   ....[3]....
        /*0b58*/ 	.word	0x00004700


	//   ....[4]....
        /*0b5c*/ 	.word	0x000055c0


	//   ....[5]....
        /*0b60*/ 	.word	0x00005600


	//   ....[6]....
        /*0b64*/ 	.word	0x00008290


	//----- nvinfo : EIATTR_MAX_THREADS
	.align		4
.L_49:
        /*0b68*/ 	.byte	0x04, 0x05
        /*0b6a*/ 	.short	(.L_51 - .L_50)
.L_50:
        /*0b6c*/ 	.word	0x00000100
        /*0b70*/ 	.word	0x00000001
        /*0b74*/ 	.word	0x00000001


	//----- nvinfo : EIATTR_CRS_STACK_SIZE
	.align		4
.L_51:
        /*0b78*/ 	.byte	0x04, 0x1e
        /*0b7a*/ 	.short	(.L_53 - .L_52)
.L_52:
        /*0b7c*/ 	.word	0x00000000


	//----- nvinfo : EIATTR_CBANK_PARAM_SIZE
	.align		4
.L_53:
        /*0b80*/ 	.byte	0x03, 0x19
        /*0b82*/ 	.short	0x0800


	//----- nvinfo : EIATTR_PARAM_CBANK
	.align		4
        /*0b84*/ 	.byte	0x04, 0x0a
        /*0b86*/ 	.short	(.L_55 - .L_54)
	.align		4
.L_54:
        /*0b88*/ 	.word	index@(.nv.constant0._ZN7cutlass13device_kernelINS_4gemm6kernel13GemmUniversalIN4cute5tupleIJiiiiEEENS1_10collective13CollectiveMmaINS1_35MainloopSm100TmaUmmaWarpSpecializedILi17ELi2ELi4ENS5_IJNS4_1CILi8EEENSA_ILi1EEESC_EEEEENS5_IJNSA_ILi64EEENSA_ILi128EEESF_EEEaNS5_IJlSC_lEEEaSI_NS4_8TiledMMAINS4_8MMA_AtomIJNS4_15SM100_MMA_S8_SSIaaiLi64ELi128ELNS4_4UMMA5MajorE0ELSN_0ELNSM_8SaturateE0EEEEEENS4_6LayoutINS5_IJSC_SC_SC_EEENS5_IJNSA_ILi0EEEST_ST_EEEEENS5_IJNS4_10UnderscoreESW_SW_EEEEENS4_13SM90_TMA_LOADENS4_14ComposedLayoutINS4_7SwizzleILi2ELi4ELi3EEENS4_18smem_ptr_flag_bitsILi8EEENSR_INS5_IJSB_SF_EEENS5_IJSF_SC_EEEEEEEvNS4_8identityENS4_23SM90_TMA_LOAD_MULTICASTES18_vS19_EENS_8epilogue10collective18CollectiveEpilogueINS1C_23Sm100TmaWarpSpecializedILi2ELi2ELi32ELb0ELb0EEEJSH_NS5_IJNSR_ISF_SC_EES1H_EEEaSI_aSI_NS1C_6fusion15FusionCallbacksIS1G_NS1J_17LinearCombinationIaiaiLNS_15FloatRoundStyleE2EEESH_S1I_JEEENS4_5SM1004TMEM4LOAD26SM100_TMEM_LOAD_16dp32b32xESZ_S18_NS4_39AutoVectorizingCopyWithAssumedAlignmentILi128EEENS4_14SM90_TMA_STOREES18_S1U_S1U_EEEvvEEEEvNT_6ParamsE)
        /*0b8c*/ 	.short	0x0380
        /*0b8e*/ 	.short	0x0800


	//----- nvinfo : EIATTR_SW_WAR
	.align		4
.L_55:
        /*0b90*/ 	.byte	0x04, 0x36
        /*0b92*/ 	.short	(.L_57 - .L_56)
.L_56:
        /*0b94*/ 	.word	0x00000008
.L_57:


//--------------------- .nv.callgraph             --------------------------
	.section	.nv.callgraph,"",@"SHT_CUDA_CALLGRAPH"
	.align	4
	.sectionentsize	8
	.align		4
        /*0000*/ 	.word	0x00000000
	.align		4
        /*0004*/ 	.word	0xffffffff
	.align		4
        /*0008*/ 	.word	index@(_ZN7cutlass13device_kernelINS_4gemm6kernel13GemmUniversalIN4cute5tupleIJiiiiEEENS1_10collective13CollectiveMmaINS1_35MainloopSm100TmaUmmaWarpSpecializedILi17ELi2ELi4ENS5_IJNS4_1CILi8EEENSA_ILi1EEESC_EEEEENS5_IJNSA_ILi64EEENSA_ILi128EEESF_EEEaNS5_IJlSC_lEEEaSI_NS4_8TiledMMAINS4_8MMA_AtomIJNS4_15SM100_MMA_S8_SSIaaiLi64ELi128ELNS4_4UMMA5MajorE0ELSN_0ELNSM_8SaturateE0EEEEEENS4_6LayoutINS5_IJSC_SC_SC_EEENS5_IJNSA_ILi0EEEST_ST_EEEEENS5_IJNS4_10UnderscoreESW_SW_EEEEENS4_13SM90_TMA_LOADENS4_14ComposedLayoutINS4_7SwizzleILi2ELi4ELi3EEENS4_18smem_ptr_flag_bitsILi8EEENSR_INS5_IJSB_SF_EEENS5_IJSF_SC_EEEEEEEvNS4_8identityENS4_23SM90_TMA_LOAD_MULTICASTES18_vS19_EENS_8epilogue10collective18CollectiveEpilogueINS1C_23Sm100TmaWarpSpecializedILi2ELi2ELi32ELb0ELb0EEEJSH_NS5_IJNSR_ISF_SC_EES1H_EEEaSI_aSI_NS1C_6fusion15FusionCallbacksIS1G_NS1J_17LinearCombinationIaiaiLNS_15FloatRoundStyleE2EEESH_S1I_JEEENS4_5SM1004TMEM4LOAD26SM100_TMEM_LOAD_16dp32b32xESZ_S18_NS4_39AutoVectorizingCopyWithAssumedAlignmentILi128EEENS4_14SM90_TMA_STOREES18_S1U_S1U_EEEvvEEEEvNT_6ParamsE)
	.align		4
        /*000c*/ 	.word	index@(__assertfail)
	.align		4
        /*0010*/ 	.word	0x00000000
	.align		4
        /*0014*/ 	.word	0xfffffffe
	.align		4
        /*0018*/ 	.word	0x00000000
	.align		4
        /*001c*/ 	.word	0xfffffffd
	.align		4
        /*0020*/ 	.word	0x00000000
	.align		4
        /*0024*/ 	.word	0xfffffffc


//--------------------- .nv.constant4             --------------------------
	.section	.nv.constant4,"a",@progbits
	.align	8
	.align		8
.nv.constant4:
        /*0000*/ 	.dword	__assertfail
	.align		8
        /*0008*/ 	.dword	__unnamed_1
	.align		8
        /*0010*/ 	.dword	__unnamed_2
	.align		8
        /*0018*/ 	.dword	_ZN40_INTERNAL_e52de19c_4_k_cu_3c5e8852_307094cuda3std3__45__cpo5beginE
	.align		8
        /*0020*/ 	.dword	_ZN40_INTERNAL_e52de19c_4_k_cu_3c5e8852_307094cuda3std3__45__cpo3endE
	.align		8
        /*0028*/ 	.dword	_ZN40_INTERNAL_e52de19c_4_k_cu_3c5e8852_307094cuda3std3__45__cpo6cbeginE
	.align		8
        /*0030*/ 	.dword	_ZN40_INTERNAL_e52de19c_4_k_cu_3c5e8852_307094cuda3std3__45__cpo4cendE
	.align		8
        /*0038*/ 	.dword	_ZN40_INTERNAL_e52de19c_4_k_cu_3c5e8852_307094cuda3std3__442_GLOBAL__N__e52de19c_4_k_cu_3c5e8852_307096ignoreE
	.align		8
        /*0040*/ 	.dword	_ZN40_INTERNAL_e52de19c_4_k_cu_3c5e8852_307094cuda3std3__419piecewise_constructE
	.align		8
        /*0048*/ 	.dword	_ZN40_INTERNAL_e52de19c_4_k_cu_3c5e8852_307094cuda3std3__48in_placeE
	.align		8
        /*0050*/ 	.dword	_ZN40_INTERNAL_e52de19c_4_k_cu_3c5e8852_307094cuda3std6ranges3__45__cpo4swapE
	.align		8
        /*0058*/ 	.dword	_ZN40_INTERNAL_e52de19c_4_k_cu_3c5e8852_307094cuda3std6ranges3__45__cpo9iter_moveE
	.align		8
        /*0060*/ 	.dword	_ZN40_INTERNAL_e52de19c_4_k_cu_3c5e8852_307094cute7productE
	.align		8
        /*0068*/ 	.dword	_ZN40_INTERNAL_e52de19c_4_k_cu_3c5e8852_307094cute1_E
	.align		8
        /*0070*/ 	.dword	$str$25
	.align		8
        /*0078*/ 	.dword	$str$26
	.align		8
        /*0080*/ 	.dword	$str$27
	.align		8
        /*0088*/ 	.dword	$str$28


//--------------------- .text._ZN7cutlass13device_kernelINS_4gemm6kernel13GemmUniversalIN4cute5tupleIJiiiiEEENS1_10collective13CollectiveMmaINS1_35MainloopSm100TmaUmmaWarpSpecializedILi17ELi2ELi4ENS5_IJNS4_1CILi8EEENSA_ILi1EEESC_EEEEENS5_IJNSA_ILi64EEENSA_ILi128EEESF_EEEaNS5_IJlSC_lEEEaSI_NS4_8TiledMMAINS4_8MMA_AtomIJNS4_15SM100_MMA_S8_SSIaaiLi64ELi128ELNS4_4UMMA5MajorE0ELSN_0ELNSM_8SaturateE0EEEEEENS4_6LayoutINS5_IJSC_SC_SC_EEENS5_IJNSA_ILi0EEEST_ST_EEEEENS5_IJNS4_10UnderscoreESW_SW_EEEEENS4_13SM90_TMA_LOADENS4_14ComposedLayoutINS4_7SwizzleILi2ELi4ELi3EEENS4_18smem_ptr_flag_bitsILi8EEENSR_INS5_IJSB_SF_EEENS5_IJSF_SC_EEEEEEEvNS4_8identityENS4_23SM90_TMA_LOAD_MULTICASTES18_vS19_EENS_8epilogue10collective18CollectiveEpilogueINS1C_23Sm100TmaWarpSpecializedILi2ELi2ELi32ELb0ELb0EEEJSH_NS5_IJNSR_ISF_SC_EES1H_EEEaSI_aSI_NS1C_6fusion15FusionCallbacksIS1G_NS1J_17LinearCombinationIaiaiLNS_15FloatRoundStyleE2EEESH_S1I_JEEENS4_5SM1004TMEM4LOAD26SM100_TMEM_LOAD_16dp32b32xESZ_S18_NS4_39AutoVectorizingCopyWithAssumedAlignmentILi128EEENS4_14SM90_TMA_STOREES18_S1U_S1U_EEEvvEEEEvNT_6ParamsE --------------------------
	.section	.text._ZN7cutlass13device_kernelINS_4gemm6kernel13GemmUniversalIN4cute5tupleIJiiiiEEENS1_10collective13CollectiveMmaINS1_35MainloopSm100TmaUmmaWarpSpecializedILi17ELi2ELi4ENS5_IJNS4_1CILi8EEENSA_ILi1EEESC_EEEEENS5_IJNSA_ILi64EEENSA_ILi128EEESF_EEEaNS5_IJlSC_lEEEaSI_NS4_8TiledMMAINS4_8MMA_AtomIJNS4_15SM100_MMA_S8_SSIaaiLi64ELi128ELNS4_4UMMA5MajorE0ELSN_0ELNSM_8SaturateE0EEEEEENS4_6LayoutINS5_IJSC_SC_SC_EEENS5_IJNSA_ILi0EEEST_ST_EEEEENS5_IJNS4_10UnderscoreESW_SW_EEEEENS4_13SM90_TMA_LOADENS4_14ComposedLayoutINS4_7SwizzleILi2ELi4ELi3EEENS4_18smem_ptr_flag_bitsILi8EEENSR_INS5_IJSB_SF_EEENS5_IJSF_SC_EEEEEEEvNS4_8identityENS4_23SM90_TMA_LOAD_MULTICASTES18_vS19_EENS_8epilogue10collective18CollectiveEpilogueINS1C_23Sm100TmaWarpSpecializedILi2ELi2ELi32ELb0ELb0EEEJSH_NS5_IJNSR_ISF_SC_EES1H_EEEaSI_aSI_NS1C_6fusion15FusionCallbacksIS1G_NS1J_17LinearCombinationIaiaiLNS_15FloatRoundStyleE2EEESH_S1I_JEEENS4_5SM1004TMEM4LOAD26SM100_TMEM_LOAD_16dp32b32xESZ_S18_NS4_39AutoVectorizingCopyWithAssumedAlignmentILi128EEENS4_14SM90_TMA_STOREES18_S1U_S1U_EEEvvEEEEvNT_6ParamsE,"ax",@progbits
	.align	128
.text._ZN7cutlass13device_kernelINS_4gemm6kernel13GemmUniversalIN4cute5tupleIJiiiiEEENS1_10collective13CollectiveMmaINS1_35MainloopSm100TmaUmmaWarpSpecializedILi17ELi2ELi4ENS5_IJNS4_1CILi8EEENSA_ILi1EEESC_EEEEENS5_IJNSA_ILi64EEENSA_ILi128EEESF_EEEaNS5_IJlSC_lEEEaSI_NS4_8TiledMMAINS4_8MMA_AtomIJNS4_15SM100_MMA_S8_SSIaaiLi64ELi128ELNS4_4UMMA5MajorE0ELSN_0ELNSM_8SaturateE0EEEEEENS4_6LayoutINS5_IJSC_SC_SC_EEENS5_IJNSA_ILi0EEEST_ST_EEEEENS5_IJNS4_10UnderscoreESW_SW_EEEEENS4_13SM90_TMA_LOADENS4_14ComposedLayoutINS4_7SwizzleILi2ELi4ELi3EEENS4_18smem_ptr_flag_bitsILi8EEENSR_INS5_IJSB_SF_EEENS5_IJSF_SC_EEEEEEEvNS4_8identityENS4_23SM90_TMA_LOAD_MULTICASTES18_vS19_EENS_8epilogue10collective18CollectiveEpilogueINS1C_23Sm100TmaWarpSpecializedILi2ELi2ELi32ELb0ELb0EEEJSH_NS5_IJNSR_ISF_SC_EES1H_EEEaSI_aSI_NS1C_6fusion15FusionCallbacksIS1G_NS1J_17LinearCombinationIaiaiLNS_15FloatRoundStyleE2EEESH_S1I_JEEENS4_5SM1004TMEM4LOAD26SM100_TMEM_LOAD_16dp32b32xESZ_S18_NS4_39AutoVectorizingCopyWithAssumedAlignmentILi128EEENS4_14SM90_TMA_STOREES18_S1U_S1U_EEEvvEEEEvNT_6ParamsE:
        .type           _ZN7cutlass13device_kernelINS_4gemm6kernel13GemmUniversalIN4cute5tupleIJiiiiEEENS1_10collective13CollectiveMmaINS1_35MainloopSm100TmaUmmaWarpSpecializedILi17ELi2ELi4ENS5_IJNS4_1CILi8EEENSA_ILi1EEESC_EEEEENS5_IJNSA_ILi64EEENSA_ILi128EEESF_EEEaNS5_IJlSC_lEEEaSI_NS4_8TiledMMAINS4_8MMA_AtomIJNS4_15SM100_MMA_S8_SSIaaiLi64ELi128ELNS4_4UMMA5MajorE0ELSN_0ELNSM_8SaturateE0EEEEEENS4_6LayoutINS5_IJSC_SC_SC_EEENS5_IJNSA_ILi0EEEST_ST_EEEEENS5_IJNS4_10UnderscoreESW_SW_EEEEENS4_13SM90_TMA_LOADENS4_14ComposedLayoutINS4_7SwizzleILi2ELi4ELi3EEENS4_18smem_ptr_flag_bitsILi8EEENSR_INS5_IJSB_SF_EEENS5_IJSF_SC_EEEEEEEvNS4_8identityENS4_23SM90_TMA_LOAD_MULTICASTES18_vS19_EENS_8epilogue10collective18CollectiveEpilogueINS1C_23Sm100TmaWarpSpecializedILi2ELi2ELi32ELb0ELb0EEEJSH_NS5_IJNSR_ISF_SC_EES1H_EEEaSI_aSI_NS1C_6fusion15FusionCallbacksIS1G_NS1J_17LinearCombinationIaiaiLNS_15FloatRoundStyleE2EEESH_S1I_JEEENS4_5SM1004TMEM4LOAD26SM100_TMEM_LOAD_16dp32b32xESZ_S18_NS4_39AutoVectorizingCopyWithAssumedAlignmentILi128EEENS4_14SM90_TMA_STOREES18_S1U_S1U_EEEvvEEEEvNT_6ParamsE,@function
        .size           _ZN7cutlass13device_kernelINS_4gemm6kernel13GemmUniversalIN4cute5tupleIJiiiiEEENS1_10collective13CollectiveMmaINS1_35MainloopSm100TmaUmmaWarpSpecializedILi17ELi2ELi4ENS5_IJNS4_1CILi8EEENSA_ILi1EEESC_EEEEENS5_IJNSA_ILi64EEENSA_ILi128EEESF_EEEaNS5_IJlSC_lEEEaSI_NS4_8TiledMMAINS4_8MMA_AtomIJNS4_15SM100_MMA_S8_SSIaaiLi64ELi128ELNS4_4UMMA5MajorE0ELSN_0ELNSM_8SaturateE0EEEEEENS4_6LayoutINS5_IJSC_SC_SC_EEENS5_IJNSA_ILi0EEEST_ST_EEEEENS5_IJNS4_10UnderscoreESW_SW_EEEEENS4_13SM90_TMA_LOADENS4_14ComposedLayoutINS4_7SwizzleILi2ELi4ELi3EEENS4_18smem_ptr_flag_bitsILi8EEENSR_INS5_IJSB_SF_EEENS5_IJSF_SC_EEEEEEEvNS4_8identityENS4_23SM90_TMA_LOAD_MULTICASTES18_vS19_EENS_8epilogue10collective18CollectiveEpilogueINS1C_23Sm100TmaWarpSpecializedILi2ELi2ELi32ELb0ELb0EEEJSH_NS5_IJNSR_ISF_SC_EES1H_EEEaSI_aSI_NS1C_6fusion15FusionCallbacksIS1G_NS1J_17LinearCombinationIaiaiLNS_15FloatRoundStyleE2EEESH_S1I_JEEENS4_5SM1004TMEM4LOAD26SM100_TMEM_LOAD_16dp32b32xESZ_S18_NS4_39AutoVectorizingCopyWithAssumedAlignmentILi128EEENS4_14SM90_TMA_STOREES18_S1U_S1U_EEEvvEEEEvNT_6ParamsE,(.L_x_189 - _ZN7cutlass13device_kernelINS_4gemm6kernel13GemmUniversalIN4cute5tupleIJiiiiEEENS1_10collective13CollectiveMmaINS1_35MainloopSm100TmaUmmaWarpSpecializedILi17ELi2ELi4ENS5_IJNS4_1CILi8EEENSA_ILi1EEESC_EEEEENS5_IJNSA_ILi64EEENSA_ILi128EEESF_EEEaNS5_IJlSC_lEEEaSI_NS4_8TiledMMAINS4_8MMA_AtomIJNS4_15SM100_MMA_S8_SSIaaiLi64ELi128ELNS4_4UMMA5MajorE0ELSN_0ELNSM_8SaturateE0EEEEEENS4_6LayoutINS5_IJSC_SC_SC_EEENS5_IJNSA_ILi0EEEST_ST_EEEEENS5_IJNS4_10UnderscoreESW_SW_EEEEENS4_13SM90_TMA_LOADENS4_14ComposedLayoutINS4_7SwizzleILi2ELi4ELi3EEENS4_18smem_ptr_flag_bitsILi8EEENSR_INS5_IJSB_SF_EEENS5_IJSF_SC_EEEEEEEvNS4_8identityENS4_23SM90_TMA_LOAD_MULTICASTES18_vS19_EENS_8epilogue10collective18CollectiveEpilogueINS1C_23Sm100TmaWarpSpecializedILi2ELi2ELi32ELb0ELb0EEEJSH_NS5_IJNSR_ISF_SC_EES1H_EEEaSI_aSI_NS1C_6fusion15FusionCallbacksIS1G_NS1J_17LinearCombinationIaiaiLNS_15FloatRoundStyleE2EEESH_S1I_JEEENS4_5SM1004TMEM4LOAD26SM100_TMEM_LOAD_16dp32b32xESZ_S18_NS4_39AutoVectorizingCopyWithAssumedAlignmentILi128EEENS4_14SM90_TMA_STOREES18_S1U_S1U_EEEvvEEEEvNT_6ParamsE)
        .other          _ZN7cutlass13device_kernelINS_4gemm6kernel13GemmUniversalIN4cute5tupleIJiiiiEEENS1_10collective13CollectiveMmaINS1_35MainloopSm100TmaUmmaWarpSpecializedILi17ELi2ELi4ENS5_IJNS4_1CILi8EEENSA_ILi1EEESC_EEEEENS5_IJNSA_ILi64EEENSA_ILi128EEESF_EEEaNS5_IJlSC_lEEEaSI_NS4_8TiledMMAINS4_8MMA_AtomIJNS4_15SM100_MMA_S8_SSIaaiLi64ELi128ELNS4_4UMMA5MajorE0ELSN_0ELNSM_8SaturateE0EEEEEENS4_6LayoutINS5_IJSC_SC_SC_EEENS5_IJNSA_ILi0EEEST_ST_EEEEENS5_IJNS4_10UnderscoreESW_SW_EEEEENS4_13SM90_TMA_LOADENS4_14ComposedLayoutINS4_7SwizzleILi2ELi4ELi3EEENS4_18smem_ptr_flag_bitsILi8EEENSR_INS5_IJSB_SF_EEENS5_IJSF_SC_EEEEEEEvNS4_8identityENS4_23SM90_TMA_LOAD_MULTICASTES18_vS19_EENS_8epilogue10collective18CollectiveEpilogueINS1C_23Sm100TmaWarpSpecializedILi2ELi2ELi32ELb0ELb0EEEJSH_NS5_IJNSR_ISF_SC_EES1H_EEEaSI_aSI_NS1C_6fusion15FusionCallbacksIS1G_NS1J_17LinearCombinationIaiaiLNS_15FloatRoundStyleE2EEESH_S1I_JEEENS4_5SM1004TMEM4LOAD26SM100_TMEM_LOAD_16dp32b32xESZ_S18_NS4_39AutoVectorizingCopyWithAssumedAlignmentILi128EEENS4_14SM90_TMA_STOREES18_S1U_S1U_EEEvvEEEEvNT_6ParamsE,@"STO_CUDA_ENTRY STV_DEFAULT"
_ZN7cutlass13device_kernelINS_4gemm6kernel13GemmUniversalIN4cute5tupleIJiiiiEEENS1_10collective13CollectiveMmaINS1_35MainloopSm100TmaUmmaWarpSpecializedILi17ELi2ELi4ENS5_IJNS4_1CILi8EEENSA_ILi1EEESC_EEEEENS5_IJNSA_ILi64EEENSA_ILi128EEESF_EEEaNS5_IJlSC_lEEEaSI_NS4_8TiledMMAINS4_8MMA_AtomIJNS4_15SM100_MMA_S8_SSIaaiLi64ELi128ELNS4_4UMMA5MajorE0ELSN_0ELNSM_8SaturateE0EEEEEENS4_6LayoutINS5_IJSC_SC_SC_EEENS5_IJNSA_ILi0EEEST_ST_EEEEENS5_IJNS4_10UnderscoreESW_SW_EEEEENS4_13SM90_TMA_LOADENS4_14ComposedLayoutINS4_7SwizzleILi2ELi4ELi3EEENS4_18smem_ptr_flag_bitsILi8EEENSR_INS5_IJSB_SF_EEENS5_IJSF_SC_EEEEEEEvNS4_8identityENS4_23SM90_TMA_LOAD_MULTICASTES18_vS19_EENS_8epilogue10collective18CollectiveEpilogueINS1C_23Sm100TmaWarpSpecializedILi2ELi2ELi32ELb0ELb0EEEJSH_NS5_IJNSR_ISF_SC_EES1H_EEEaSI_aSI_NS1C_6fusion15FusionCallbacksIS1G_NS1J_17LinearCombinationIaiaiLNS_15FloatRoundStyleE2EEESH_S1I_JEEENS4_5SM1004TMEM4LOAD26SM100_TMEM_LOAD_16dp32b32xESZ_S18_NS4_39AutoVectorizingCopyWithAssumedAlignmentILi128EEENS4_14SM90_TMA_STOREES18_S1U_S1U_EEEvvEEEEvNT_6ParamsE:
[----:B------:R-:W1:Y:S01]  /*0000*/  LDC R1, c[0x0][0x37c] ;  /* 0x0000df00ff017b82 */ /* 0x000e620000000800 */
[----:B------:R-:W2:Y:S01]  /*0010*/  S2R R84, SR_TID.X ;  /* 0x0000000000547919 */ /* 0x000ea20000002100 */
[----:B------:R-:W3:Y:S01]  /*0020*/  LDCU.64 UR8, c[0x0][0x890] ;  /* 0x00011200ff0877ac */ /* 0x000ee20008000a00 */
[----:B------:R-:W-:Y:S02]  /*0030*/  PRMT R74, RZ, 0x7610, R74 ;  /* 0x00007610ff4a7816 */ /* 0x000fe4000000004a */
[----:B------:R-:W-:Y:S01]  /*0040*/  ELECT P3, URZ, PT ;  /* 0x0000000000ff782f */ /* 0x000fe20003860000 */
[----:B---3--:R-:W-:-:S04]  /*0050*/  UISETP.NE.U32.AND UP0, UPT, UR8, URZ, UPT ;  /* 0x000000ff0800728c */ /* 0x008fc8000bf05070 */
[----:B------:R-:W-:Y:S01]  /*0060*/  UISETP.NE.AND.EX UP0, UPT, UR9, URZ, UPT, UP0 ;  /* 0x000000ff0900728c */ /* 0x000fe2000bf05300 */
[----:B--2---:R-:W-:-:S05]  /*0070*/  SHF.R.U32.HI R75, RZ, 0x5, R84 ;  /* 0x00000005ff4b7819 */ /* 0x004fca0000011654 */
[----:B------:R-:W2:Y:S02]  /*0080*/  SHFL.IDX PT, R0, R75, RZ, 0x1f ;  /* 0x00001fff4b007589 */ /* 0x000ea400000e0000 */
[----:B--2---:R-:W-:Y:S01]  /*0090*/  R2UR UR18, R0 ;  /* 0x00000000001272ca */ /* 0x004fe200000e0000 */
[----:B-1----:R-:W-:-:S14]  /*00a0*/  BRA.U UP0, `(.L_x_0) ;  /* 0x0000000100307547 */ /* 0x002fdc000b800000 */
[----:B------:R-:W1:Y:S02]  /*00b0*/  LDCU.64 UR4, c[0x0][0x888] ;  /* 0x00011100ff0477ac */ /* 0x000e640008000a00 */
[----:B-1----:R-:W-:-:S04]  /*00c0*/  UISETP.NE.U32.AND UP0, UPT, UR4, URZ, UPT ;  /* 0x000000ff0400728c */ /* 0x002fc8000bf05070 */
[----:B------:R-:W-:-:S09]  /*00d0*/  UISETP.NE.AND.EX UP0, UPT, UR5, URZ, UPT, UP0 ;  /* 0x000000ff0500728c */ /* 0x000fd2000bf05300 */
[----:B------:R-:W-:Y:S05]  /*00e0*/  BRA.U !UP0, `(.L_x_1) ;  /* 0x0000000108147547 */ /* 0x000fea000b800000 */
[----:B------:R-:W1:Y:S01]  /*00f0*/  LDC.64 R40, c[0x0][0x888] ;  /* 0x00022200ff287b82 */ /* 0x000e620000000a00 */
[----:B------:R-:W1:Y:S02]  /*0100*/  LDCU.64 UR4, c[0x0][0x358] ;  /* 0x00006b00ff0477ac */ /* 0x000e640008000a00 */
[----:B-1----:R1:W5:Y:S01]  /*0110*/  LDG.E R40, desc[UR4][R40.64] ;  /* 0x0000000428287981 */ /* 0x002362000c1e1900 */
[----:B------:R-:W-:Y:S01]  /*0120*/  HFMA2 R74, -RZ, RZ, 0, 5.9604644775390625e-08 ;  /* 0x00000001ff4a7431 */ /* 0x000fe200000001ff */
[----:B------:R-:W-:Y:S05]  /*0130*/  BRA `(.L_x_0) ;  /* 0x00000000000c7947 */ /* 0x000fea0003800000 */
.L_x_1:
[----:B------:R-:W1:Y:S01]  /*0140*/  LDCU UR4, c[0x0][0x880] ;  /* 0x00011000ff0477ac */ /* 0x000e620008000800 */
[----:B------:R-:W-:Y:S01]  /*0150*/  HFMA2 R74, -RZ, RZ, 0, 5.9604644775390625e-08 ;  /* 0x00000001ff4a7431 */ /* 0x000fe200000001ff */
[----:B-1----:R-:W-:-:S07]  /*0160*/  MOV R40, UR4 ;  /* 0x0000000400287c02 */ /* 0x002fce0008000f00 */
.L_x_0:
[----:B------:R-:W2:Y:S02]  /*0170*/  LDCU.64 UR4, c[0x0][0x8b0] ;  /* 0x00011600ff0477ac */ /* 0x000ea40008000a00 */
[----:B--2---:R-:W-:-:S04]  /*0180*/  UISETP.NE.U32.AND UP0, UPT, UR4, URZ, UPT ;  /* 0x000000ff0400728c */ /* 0x004fc8000bf05070 */
[----:B------:R-:W-:-:S09]  /*0190*/  UISETP.NE.AND.EX UP0, UPT, UR5, URZ, UPT, UP0 ;  /* 0x000000ff0500728c */ /* 0x000fd2000bf05300 */
[----:B------:R-:W-:Y:S05]  /*01a0*/  BRA.U UP0, `(.L_x_2) ;  /* 0x0000000100287547 */ /* 0x000fea000b800000 */
[----:B------:R-:W2:Y:S02]  /*01b0*/  LDCU.64 UR4, c[0x0][0x8a8] ;  /* 0x00011500ff0477ac */ /* 0x000ea40008000a00 */
[----:B--2---:R-:W-:-:S04]  /*01c0*/  UISETP.NE.U32.AND UP0, UPT, UR4, URZ, UPT ;  /* 0x000000ff0400728c */ /* 0x004fc8000bf05070 */
[----:B------:R-:W-:-:S09]  /*01d0*/  UISETP.NE.AND.EX UP0, UPT, UR5, URZ, UPT, UP0 ;  /* 0x000000ff0500728c */ /* 0x000fd2000bf05300 */
[----:B------:R-:W-:Y:S05]  /*01e0*/  BRA.U !UP0, `(.L_x_3) ;  /* 0x0000000108107547 */ /* 0x000fea000b800000 */
[----:B------:R-:W2:Y:S01]  /*01f0*/  LDC.64 R38, c[0x0][0x8a8] ;  /* 0x00022a00ff267b82 */ /* 0x000ea20000000a00 */
[----:B------:R-:W2:Y:S02]  /*0200*/  LDCU.64 UR4, c[0x0][0x358] ;  /* 0x00006b00ff0477ac */ /* 0x000ea40008000a00 */
[----:B--2---:R2:W5:Y:S01]  /*0210*/  LDG.E R38, desc[UR4][R38.64] ;  /* 0x0000000426267981 */ /* 0x004562000c1e1900 */
[----:B------:R-:W-:Y:S05]  /*0220*/  BRA `(.L_x_2) ;  /* 0x0000000000087947 */ /* 0x000fea0003800000 */
.L_x_3:
[----:B------:R-:W2:Y:S02]  /*0230*/  LDCU UR4, c[0x0][0x8a0] ;  /* 0x00011400ff0477ac */ /* 0x000ea40008000800 */
[----:B--2---:R-:W-:Y:S02]  /*0240*/  MOV R38, UR4 ;  /* 0x0000000400267c02 */ /* 0x004fe40008000f00 */
.L_x_2:
[----:B------:R-:W-:Y:S01]  /*0250*/  IMAD.U32 R0, RZ, RZ, UR18 ;  /* 0x00000012ff007e24 */ /* 0x000fe2000f8e00ff */
[----:B------:R-:W-:Y:S04]  /*0260*/  BSSY.RECONVERGENT B0, `(.L_x_4) ;  /* 0x000000c000007945 */ /* 0x000fe80003800200 */
[C---:B------:R-:W-:Y:S02]  /*0270*/  ISETP.NE.OR P1, PT, R0.reuse, 0x1, !P3 ;  /* 0x000000010000780c */ /* 0x040fe40005f25670 */
[----:B------:R-:W-:-:S11]  /*0280*/  ISETP.NE.OR P0, PT, R0, 0x3, !P3 ;  /* 0x000000030000780c */ /* 0x000fd60005f05670 */
[----:B------:R-:W-:Y:S05]  /*0290*/  @P1 BRA `(.L_x_5) ;  /* 0x0000000000201947 */ /* 0x000fea0003800000 */
[----:B------:R-:W3:Y:S02]  /*02a0*/  LDCU.64 UR4, c[0x0][0x348] ;  /* 0x00006900ff0477ac */ /* 0x000ee40008000a00 */
[----:B---3--:R-:W-:Y:S02]  /*02b0*/  UIADD3 UR6, UP1, UPT, UR4, 0x80, URZ ;  /* 0x0000008004067890 */ /* 0x008fe4000ff3e0ff */
[----:B------:R-:W-:Y:S02]  /*02c0*/  UIADD3 UR4, UP0, UPT, UR4, 0x180, URZ ;  /* 0x0000018004047890 */ /* 0x000fe4000ff1e0ff */
[----:B------:R-:W-:Y:S02]  /*02d0*/  UIADD3.X UR7, UPT, UPT, URZ, UR5, URZ, UP1, !UPT ;  /* 0x00000005ff077290 */ /* 0x000fe40008ffe4ff */
[----:B------:R-:W-:-:S07]  /*02e0*/  UIADD3.X UR5, UPT, UPT, URZ, UR5, URZ, UP0, !UPT ;  /* 0x00000005ff057290 */ /* 0x000fce00087fe4ff */
[----:B------:R3:W-:Y:S02]  /*02f0*/  UTMACCTL.PF [UR6] ;  /* 0x00000000060079b9 */ /* 0x0007e40008040000 */
[----:B------:R3:W-:Y:S02]  /*0300*/  UTMACCTL.PF [UR4] ;  /* 0x00000000040079b9 */ /* 0x0007e40008040000 */
[----:B---3--:R-:W-:Y:S01]  /*0310*/  NOP ;  /* 0x0000000000007918 */ /* 0x008fe20000000000 */
.L_x_5:
[----:B------:R-:W-:Y:S05]  /*0320*/  BSYNC.RECONVERGENT B0 ;  /* 0x0000000000007941 */ /* 0x000fea0003800200 */
.L_x_4:
[----:B------:R-:W-:Y:S04]  /*0330*/  BSSY.RECONVERGENT B0, `(.L_x_6) ;  /* 0x000000a000007945 */ /* 0x000fe80003800200 */
        /* <DEDUP_REMOVED lines=9> */
.L_x_7:
[----:B------:R-:W-:Y:S05]  /*03d0*/  BSYNC.RECONVERGENT B0 ;  /* 0x0000000000007941 */ /* 0x000fea0003800200 */
.L_x_6:
[----:B------:R-:W3:Y:S01]  /*03e0*/  LDCU.64 UR4, c[0x0][0x888] ;  /* 0x00011100ff0477ac */ /* 0x000ee20008000a00 */
[----:B------:R-:W-:Y:S02]  /*03f0*/  UISETP.EQ.U32.AND UP2, UPT, UR8, URZ, UPT ;  /* 0x000000ff0800728c */ /* 0x000fe4000bf42070 */
[----:B------:R-:W-:Y:S02]  /*0400*/  UPLOP3.LUT UP3, UPT, UPT, UPT, UPT, 0x80, 0x8 ;  /* 0x000000000008789c */ /* 0x000fe40003f6f070 */
[----:B---3--:R-:W-:-:S04]  /*0410*/  UISETP.NE.U32.AND UP0, UPT, UR4, URZ, UPT ;  /* 0x000000ff0400728c */ /* 0x008fc8000bf05070 */
[----:B------:R-:W-:-:S04]  /*0420*/  UISETP.NE.AND.EX UP1, UPT, UR5, URZ, UPT, UP0 ;  /* 0x000000ff0500728c */ /* 0x000fc8000bf25300 */
[----:B------:R-:W-:-:S04]  /*0430*/  UISETP.EQ.OR.EX UP4, UPT, UR9, URZ, !UP1, UP2 ;  /* 0x000000ff0900728c */ /* 0x000fc8000cf82720 */
[----:B------:R-:W-:-:S06]  /*0440*/  UP2UR UR4, UPR, URZ, 0x10 ;  /* 0x00000010ff047883 */ /* 0x000fcc0008000000 */
[----:B------:R-:W-:Y:S01]  /*0450*/  MOV R77, UR4 ;  /* 0x00000004004d7c02 */ /* 0x000fe20008000f00 */
[----:B------:R-:W-:Y:S06]  /*0460*/  BRA.U !UP4, `(.L_x_8) ;  /* 0x000000010c207547 */ /* 0x000fec000b800000 */
[----:B-----5:R-:W-:Y:S01]  /*0470*/  R2UR UR5, R40 ;  /* 0x00000000280572ca */ /* 0x020fe200000e0000 */
[----:B------:R-:W-:Y:S02]  /*0480*/  UISETP.NE.U32.AND UP2, UPT, UR8, URZ, UPT ;  /* 0x000000ff0800728c */ /* 0x000fe4000bf45070 */
[----:B------:R-:W-:Y:S02]  /*0490*/  USEL UR4, URZ, 0xffffffff, UP1 ;  /* 0xffffffffff047887 */ /* 0x000fe40008800000 */
[----:B------:R-:W-:-:S08]  /*04a0*/  UISETP.NE.AND.EX UP2, UPT, UR9, URZ, UPT, UP2 ;  /* 0x000000ff0900728c */ /* 0x000fd0000bf45320 */
[----:B------:R-:W-:-:S04]  /*04b0*/  UISETP.NE.AND UP0, UPT, UR5, URZ, UPT ;  /* 0x000000ff0500728c */ /* 0x000fc8000bf05270 */
[----:B------:R-:W-:-:S04]  /*04c0*/  @!UP2 USEL UR4, URZ, 0xffffffff, UP0 ;  /* 0xffffffffff04a887 */ /* 0x000fc80008000000 */
[----:B------:R-:W-:-:S04]  /*04d0*/  ULOP3.LUT UR4, UR4, 0x1, URZ, 0xc0, !UPT ;  /* 0x0000000104047892 */ /* 0x000fc8000f8ec0ff */
[----:B------:R-:W-:Y:S02]  /*04e0*/  UISETP.NE.U32.AND UP3, UPT, UR4, 0x1, UPT ;  /* 0x000000010400788c */ /* 0x000fe4000bf65070 */
.L_x_8:
[----:B------:R-:W3:Y:S02]  /*04f0*/  SHFL.IDX PT, R2, R75, RZ, 0x1f ;  /* 0x00001fff4b027589 */ /* 0x000ee400000e0000 */
[----:B---3--:R-:W-:-:S13]  /*0500*/  ISETP.NE.AND P0, PT, R2, RZ, PT ;  /* 0x000000ff0200720c */ /* 0x008fda0003f05270 */
[----:B------:R-:W-:Y:S05]  /*0510*/  @P0 BRA `(.L_x_9) ;  /* 0x0000000000cc0947 */ /* 0x000fea0003800000 */
[----:B------:R-:W-:Y:S01]  /*0520*/  ELECT P0, URZ, PT ;  /* 0x0000000000ff782f */ /* 0x000fe20003800000 */
[----:B------:R-:W-:-:S12]  /*0530*/  BSSY.RECONVERGENT B0, `(.L_x_9) ;  /* 0x0000031000007945 */ /* 0x000fd80003800200 */
[----:B------:R-:W-:Y:S05]  /*0540*/  @!P0 BRA `(.L_x_10) ;  /* 0x0000000000bc8947 */ /* 0x000fea0003800000 */
[----:B------:R-:W3:Y:S01]  /*0550*/  S2UR UR4, SR_CgaCtaId ;  /* 0x00000000000479c3 */ /* 0x000ee20000008800 */
[----:B------:R-:W-:Y:S01]  /*0560*/  UMOV UR5, 0x400 ;  /* 0x0000040000057882 */ /* 0x000fe20000000000 */
[----:B------:R-:W-:Y:S01]  /*0570*/  UMOV UR8, 0x1 ;  /* 0x0000000100087882 */ /* 0x000fe20000000000 */
[----:B------:R-:W-:Y:S01]  /*0580*/  UMOV UR6, 0x8 ;  /* 0x0000000800067882 */ /* 0x000fe20000000000 */
[----:B------:R-:W-:-:S04]  /*0590*/  UIADD3 UR8, UPT, UPT, -UR8, 0x100000, URZ ;  /* 0x0010000008087890 */ /* 0x000fc8000fffe1ff */
[----:B------:R-:W-:Y:S02]  /*05a0*/  USHF.L.U32 UR9, UR8, 0xb, URZ ;  /* 0x0000000b08097899 */ /* 0x000fe400080006ff */
[----:B------:R-:W-:Y:S02]  /*05b0*/  USHF.L.U32 UR8, UR8, 0x1, URZ ;  /* 0x0000000108087899 */ /* 0x000fe400080006ff */
[----:B------:R-:W-:-:S04]  /*05c0*/  UIADD3 UR6, UPT, UPT, -UR6, 0x100000, URZ ;  /* 0x0010000006067890 */ /* 0x000fc8000fffe1ff */
[----:B------:R-:W-:Y:S02]  /*05d0*/  USHF.L.U32 UR7, UR6, 0xb, URZ ;  /* 0x0000000b06077899 */ /* 0x000fe400080006ff */
[----:B------:R-:W-:Y:S02]  /*05e0*/  USHF.L.U32 UR6, UR6, 0x1, URZ ;  /* 0x0000000106067899 */ /* 0x000fe400080006ff */
[----:B---3--:R-:W-:Y:S01]  /*05f0*/  ULEA UR4, UR4, UR5, 0x18 ;  /* 0x0000000504047291 */ /* 0x008fe2000f8ec0ff */
[----:B------:R-:W3:Y:S11]  /*0600*/  FENCE.VIEW.ASYNC.S ;  /* 0x00000000000073c6 */ /* 0x000ef60000000000 */
[----:B---3--:R3:W4:Y:S01]  /*0610*/  SYNCS.EXCH.64 URZ, [UR4], UR8 ;  /* 0x0000000804ff75b2 */ /* 0x0087220008000100 */
[----:B------:R3:W1:Y:S01]  /*0620*/  SYNCS.EXCH.64 URZ, [UR4+0x88], UR6 ;  /* 0x0000880604ff75b2 */ /* 0x0006620008000100 */
        /* <DEDUP_REMOVED lines=31> */
[----:B------:R3:W1:Y:S02]  /*0820*/  SYNCS.EXCH.64 URZ, [UR4+0x108], UR6 ;  /* 0x0001080604ff75b2 */ /* 0x0006640008000100 */
[----:B---34-:R-:W-:Y:S01]  /*0830*/  NOP ;  /* 0x0000000000007918 */ /* 0x018fe20000000000 */
.L_x_10:
[----:B------:R-:W-:Y:S05]  /*0840*/  BSYNC.RECONVERGENT B0 ;  /* 0x0000000000007941 */ /* 0x000fea0003800200 */
.L_x_9:
[----:B------:R-:W3:Y:S01]  /*0850*/  SHFL.IDX PT, R2, R75, RZ, 0x1f ;  /* 0x00001fff4b027589 */ /* 0x000ee200000e0000 */
[----:B------:R-:W-:Y:S01]  /*0860*/  NOP ;  /* 0x0000000000007918 */ /* 0x000fe20000000000 */
[----:B---3--:R-:W-:-:S13]  /*0870*/  ISETP.NE.AND P0, PT, R2, 0x1, PT ;  /* 0x000000010200780c */ /* 0x008fda0003f05270 */
[----:B------:R-:W-:Y:S05]  /*0880*/  @P0 BRA `(.L_x_11) ;  /* 0x0000000000480947 */ /* 0x000fea0003800000 */
        /* <DEDUP_REMOVED lines=9> */
[----:B------:R-:W-:Y:S01]  /*0920*/  USHF.L.U32 UR6, UR6, 0x1, URZ ;  /* 0x0000000106067899 */ /* 0x000fe200080006ff */
[----:B------:R-:W-:Y:S01]  /*0930*/  ELECT P0, URZ, PT ;  /* 0x0000000000ff782f */ /* 0x000fe20003800000 */
[----:B---3--:R-:W-:Y:S01]  /*0940*/  ULEA UR4, UR4, UR5, 0x18 ;  /* 0x0000000504047291 */ /* 0x008fe2000f8ec0ff */
[----:B------:R-:W3:Y:S11]  /*0950*/  FENCE.VIEW.ASYNC.S ;  /* 0x00000000000073c6 */ /* 0x000ef60000000000 */
[----:B---3--:R3:W4:Y:S01]  /*0960*/  SYNCS.EXCH.64 URZ, [UR4+0x110], UR8 ;  /* 0x0001100804ff75b2 */ /* 0x0087220008000100 */
[----:B------:R3:W1:Y:S01]  /*0970*/  SYNCS.EXCH.64 URZ, [UR4+0x120], UR6 ;  /* 0x0001200604ff75b2 */ /* 0x0006620008000100 */
[----:B------:R3:W1:Y:S01]  /*0980*/  SYNCS.EXCH.64 URZ, [UR4+0x118], UR8 ;  /* 0x0001180804ff75b2 */ /* 0x0006620008000100 */
[----:B------:R3:W1:Y:S01]  /*0990*/  SYNCS.EXCH.64 URZ, [UR4+0x128], UR6 ;  /* 0x0001280604ff75b2 */ /* 0x0006620008000100 */
[----:B------:R-:W-:Y:S01]  /*09a0*/  NOP ;  /* 0x0000000000007918 */ /* 0x000fe20000000000 */
.L_x_11:
[----:B------:R-:W2:Y:S01]  /*09b0*/  SHFL.IDX PT, R2, R75, RZ, 0x1f ;  /* 0x00001fff4b027589 */ /* 0x000ea200000e0000 */
[----:B------:R-:W-:Y:S01]  /*09c0*/  NOP ;  /* 0x0000000000007918 */ /* 0x000fe20000000000 */
[----:B--2---:R-:W-:-:S13]  /*09d0*/  ISETP.NE.AND P0, PT, R2, 0x3, PT ;  /* 0x000000030200780c */ /* 0x004fda0003f05270 */
[----:B------:R-:W-:Y:S05]  /*09e0*/  @P0 BRA `(.L_x_12) ;  /* 0x0000000000300947 */ /* 0x000fea0003800000 */
[----:B---3--:R-:W2:Y:S01]  /*09f0*/  S2UR UR4, SR_CgaCtaId ;  /* 0x00000000000479c3 */ /* 0x008ea20000008800 */
[----:B------:R-:W-:Y:S01]  /*0a00*/  UMOV UR6, 0x400 ;  /* 0x0000040000067882 */ /* 0x000fe20000000000 */
[----:B------:R-:W-:Y:S01]  /*0a10*/  UMOV UR5, 0x20 ;  /* 0x0000002000057882 */ /* 0x000fe20000000000 */
[----:B------:R-:W-:Y:S01]  /*0a20*/  ELECT P0, URZ, PT ;  /* 0x0000000000ff782f */ /* 0x000fe20003800000 */
[----:B--2---:R-:W-:Y:S02]  /*0a30*/  ULEA UR6, UR4, UR6, 0x18 ;  /* 0x0000000604067291 */ /* 0x004fe4000f8ec0ff */
[----:B------:R-:W-:-:S04]  /*0a40*/  UIADD3 UR4, UPT, UPT, -UR5, 0x100000, URZ ;  /* 0x0010000005047890 */ /* 0x000fc8000fffe1ff */
[----:B------:R-:W-:Y:S02]  /*0a50*/  USHF.L.U32 UR5, UR4, 0xb, URZ ;  /* 0x0000000b04057899 */ /* 0x000fe400080006ff */
[----:B------:R-:W-:Y:S01]  /*0a60*/  USHF.L.U32 UR4, UR4, 0x1, URZ ;  /* 0x0000000104047899 */ /* 0x000fe200080006ff */
[----:B------:R-:W2:Y:S11]  /*0a70*/  FENCE.VIEW.ASYNC.S ;  /* 0x00000000000073c6 */ /* 0x000eb60000000000 */
[----:B--2---:R2:W3:Y:S01]  /*0a80*/  SYNCS.EXCH.64 URZ, [UR6+0x130], UR4 ;  /* 0x0001300406ff75b2 */ /* 0x0044e20008000100 */
[----:B------:R2:W1:Y:S01]  /*0a90*/  SYNCS.EXCH.64 URZ, [UR6+0x138], UR4 ;  /* 0x0001380406ff75b2 */ /* 0x0004620008000100 */
[----:B------:R-:W-:Y:S01]  /*0aa0*/  NOP ;  /* 0x0000000000007918 */ /* 0x000fe20000000000 */
.L_x_12:
[----:B------:R-:W4:Y:S01]  /*0ab0*/  SHFL.IDX PT, R2, R75, RZ, 0x1f ;  /* 0x00001fff4b027589 */ /* 0x000f2200000e0000 */
[----:B------:R-:W-:Y:S01]  /*0ac0*/  NOP ;  /* 0x0000000000007918 */ /* 0x000fe20000000000 */
[----:B----4-:R-:W-:-:S13]  /*0ad0*/  ISETP.NE.AND P0, PT, R2, 0x4, PT ;  /* 0x000000040200780c */ /* 0x010fda0003f05270 */
[----:B------:R-:W-:Y:S05]  /*0ae0*/  @P0 BRA `(.L_x_13) ;  /* 0x00000000004c0947 */ /* 0x000fea0003800000 */
[----:B--23--:R-:W2:Y:S01]  /*0af0*/  S2UR UR6, SR_CgaCtaId ;  /* 0x00000000000679c3 */ /* 0x00cea20000008800 */
[----:B------:R-:W-:Y:S01]  /*0b00*/  UMOV UR4, 0x720 ;  /* 0x0000072000047882 */ /* 0x000fe20000000000 */
[----:B------:R-:W-:Y:S01]  /*0b10*/  UMOV UR5, 0x400 ;  /* 0x0000040000057882 */ /* 0x000fe20000000000 */
[----:B------:R-:W-:Y:S01]  /*0b20*/  USEL UR4, UR4, 0x620, UP3 ;  /* 0x0000062004047887 */ /* 0x000fe20009800000 */
[----:B------:R-:W-:Y:S01]  /*0b30*/  UMOV UR8, 0x1 ;  /* 0x0000000100087882 */ /* 0x000fe20000000000 */
[----:B------:R-:W-:Y:S01]  /*0b40*/  ELECT P0, URZ, PT ;  /* 0x0000000000ff782f */ /* 0x000fe20003800000 */
[----:B------:R-:W-:-:S04]  /*0b50*/  UIADD3 UR8, UPT, UPT, -UR8, 0x100000, URZ ;  /* 0x0010000008087890 */ /* 0x000fc8000fffe1ff */
[----:B------:R-:W-:Y:S02]  /*0b60*/  USHF.L.U32 UR9, UR8, 0xb, URZ ;  /* 0x0000000b08097899 */ /* 0x000fe400080006ff */
[----:B------:R-:W-:Y:S02]  /*0b70*/  USHF.L.U32 UR8, UR8, 0x1, URZ ;  /* 0x0000000108087899 */ /* 0x000fe400080006ff */
[----:B--2---:R-:W-:Y:S02]  /*0b80*/  ULEA UR6, UR6, UR5, 0x18 ;  /* 0x0000000506067291 */ /* 0x004fe4000f8ec0ff */
[----:B------:R-:W-:-:S04]  /*0b90*/  UIADD3 UR4, UPT, UPT, -UR4, 0x100000, URZ ;  /* 0x0010000004047890 */ /* 0x000fc8000fffe1ff */
[----:B------:R-:W-:Y:S02]  /*0ba0*/  USHF.L.U32 UR5, UR4, 0xb, URZ ;  /* 0x0000000b04057899 */ /* 0x000fe400080006ff */
[----:B------:R-:W-:Y:S01]  /*0bb0*/  USHF.L.U32 UR4, UR4, 0x1, URZ ;  /* 0x0000000104047899 */ /* 0x000fe200080006ff */
[----:B------:R-:W2:Y:S03]  /*0bc0*/  FENCE.VIEW.ASYNC.S ;  /* 0x00000000000073c6 */ /* 0x000ea60000000000 */
[----:B--2---:R4:W2:Y:S08]  /*0bd0*/  SYNCS.EXCH.64 URZ, [UR6+0x140], UR8 ;  /* 0x0001400806ff75b2 */ /* 0x0048b00008000100 */
[----:B------:R4:W3:Y:S01]  /*0be0*/  SYNCS.EXCH.64 URZ, [UR6+0x150], UR4 ;  /* 0x0001500406ff75b2 */ /* 0x0008e20008000100 */
[----:B------:R4:W1:Y:S01]  /*0bf0*/  SYNCS.EXCH.64 URZ, [UR6+0x148], UR8 ;  /* 0x0001480806ff75b2 */ /* 0x0008620008000100 */
[----:B------:R4:W1:Y:S02]  /*0c00*/  SYNCS.EXCH.64 URZ, [UR6+0x158], UR4 ;  /* 0x0001580406ff75b2 */ /* 0x0008640008000100 */
[----:B----4-:R-:W-:Y:S01]  /*0c10*/  NOP ;  /* 0x0000000000007918 */ /* 0x010fe20000000000 */
.L_x_13:
[----:B------:R-:W4:Y:S01]  /*0c20*/  SHFL.IDX PT, R2, R75, RZ, 0x1f ;  /* 0x00001fff4b027589 */ /* 0x000f2200000e0000 */
[----:B------:R-:W-:Y:S01]  /*0c30*/  NOP ;  /* 0x0000000000007918 */ /* 0x000fe20000000000 */
[----:B----4-:R-:W-:-:S13]  /*0c40*/  ISETP.NE.AND P0, PT, R2, 0x5, PT ;  /* 0x000000050200780c */ /* 0x010fda0003f05270 */
[----:B------:R-:W-:Y:S05]  /*0c50*/  @P0 BRA `(.L_x_14) ;  /* 0x0000000000580947 */ /* 0x000fea0003800000 */
[----:B--23--:R-:W2:Y:S01]  /*0c60*/  S2UR UR4, SR_CgaCtaId ;  /* 0x00000000000479c3 */ /* 0x00cea20000008800 */
        /* <DEDUP_REMOVED lines=10> */
[----:B--2---:R-:W-:Y:S01]  /*0d10*/  ULEA UR4, UR4, UR5, 0x18 ;  /* 0x0000000504047291 */ /* 0x004fe2000f8ec0ff */
[----:B------:R-:W2:Y:S11]  /*0d20*/  FENCE.VIEW.ASYNC.S ;  /* 0x00000000000073c6 */ /* 0x000eb60000000000 */
[----:B--2---:R4:W2:Y:S01]  /*0d30*/  SYNCS.EXCH.64 URZ, [UR4+0x160], UR8 ;  /* 0x0001600804ff75b2 */ /* 0x0048a20008000100 */
[----:B------:R4:W3:Y:S01]  /*0d40*/  SYNCS.EXCH.64 URZ, [UR4+0x180], UR6 ;  /* 0x0001800604ff75b2 */ /* 0x0008e20008000100 */
[----:B------:R4:W1:Y:S01]  /*0d50*/  SYNCS.EXCH.64 URZ, [UR4+0x168], UR8 ;  /* 0x0001680804ff75b2 */ /* 0x0008620008000100 */
[----:B------:R4:W1:Y:S01]  /*0d60*/  SYNCS.EXCH.64 URZ, [UR4+0x188], UR6 ;  /* 0x0001880604ff75b2 */ /* 0x0008620008000100 */
[----:B------:R4:W1:Y:S01]  /*0d70*/  SYNCS.EXCH.64 URZ, [UR4+0x170], UR8 ;  /* 0x0001700804ff75b2 */ /* 0x0008620008000100 */
[----:B------:R4:W1:Y:S01]  /*0d80*/  SYNCS.EXCH.64 URZ, [UR4+0x190], UR6 ;  /* 0x0001900604ff75b2 */ /* 0x0008620008000100 */
[----:B------:R4:W1:Y:S01]  /*0d90*/  SYNCS.EXCH.64 URZ, [UR4+0x178], UR8 ;  /* 0x0001780804ff75b2 */ /* 0x0008620008000100 */
[----:B------:R4:W1:Y:S02]  /*0da0*/  SYNCS.EXCH.64 URZ, [UR4+0x198], UR6 ;  /* 0x0001980604ff75b2 */ /* 0x0008640008000100 */
[----:B----4-:R-:W-:Y:S01]  /*0db0*/  NOP ;  /* 0x0000000000007918 */ /* 0x010fe20000000000 */
.L_x_14:
[----:B------:R-:W4:Y:S01]  /*0dc0*/  SHFL.IDX PT, R2, R75, RZ, 0x1f ;  /* 0x00001fff4b027589 */ /* 0x000f2200000e0000 */
[----:B------:R-:W1:Y:S01]  /*0dd0*/  S2UR UR45, SR_CgaCtaId ;  /* 0x00000000002d79c3 */ /* 0x000e620000008800 */
[----:B------:R-:W-:Y:S01]  /*0de0*/  NOP ;  /* 0x0000000000007918 */ /* 0x000fe20000000000 */
[----:B----4-:R-:W-:-:S13]  /*0df0*/  ISETP.NE.AND P0, PT, R2, 0x3, PT ;  /* 0x000000030200780c */ /* 0x010fda0003f05270 */
[----:B-1----:R-:W-:Y:S05]  /*0e00*/  @P0 BRA `(.L_x_15) ;  /* 0x0000000000340947 */ /* 0x002fea0003800000 */
[----:B--23--:R-:W-:Y:S01]  /*0e10*/  UMOV UR4, 0x400 ;  /* 0x0000040000047882 */ /* 0x00cfe20000000000 */
[----:B------:R-:W-:Y:S01]  /*0e20*/  UMOV UR6, 0x20 ;  /* 0x0000002000067882 */ /* 0x000fe20000000000 */
[----:B------:R-:W-:Y:S02]  /*0e30*/  ULEA UR4, UR45, UR4, 0x18 ;  /* 0x000000042d047291 */ /* 0x000fe4000f8ec0ff */
[----:B------:R-:W-:-:S04]  /*0e40*/  UIADD3 UR6, UPT, UPT, -UR6, 0x100000, URZ ;  /* 0x0010000006067890 */ /* 0x000fc8000fffe1ff */
[----:B------:R-:W-:Y:S02]  /*0e50*/  USHF.L.U32 UR7, UR6, 0xb, URZ ;  /* 0x0000000b06077899 */ /* 0x000fe400080006ff */
[----:B------:R-:W-:Y:S01]  /*0e60*/  USHF.L.U32 UR6, UR6, 0x1, URZ ;  /* 0x0000000106067899 */ /* 0x000fe200080006ff */
[----:B------:R-:W-:Y:S01]  /*0e70*/  ELECT P0, URZ, PT ;  /* 0x0000000000ff782f */ /* 0x000fe20003800000 */
[----:B------:R-:W1:Y:S10]  /*0e80*/  FENCE.VIEW.ASYNC.S ;  /* 0x00000000000073c6 */ /* 0x000e740000000000 */
[----:B-1----:R1:W4:Y:S01]  /*0e90*/  SYNCS.EXCH.64 URZ, [UR4+0x1a0], UR6 ;  /* 0x0001a00604ff75b2 */ /* 0x0023220008000100 */
[----:B------:R1:W2:Y:S01]  /*0ea0*/  SYNCS.EXCH.64 URZ, [UR4+0x1b0], UR6 ;  /* 0x0001b00604ff75b2 */ /* 0x0002a20008000100 */
[----:B------:R1:W3:Y:S01]  /*0eb0*/  SYNCS.EXCH.64 URZ, [UR4+0x1a8], UR6 ;  /* 0x0001a80604ff75b2 */ /* 0x0002e20008000100 */
[----:B------:R1:W1:Y:S01]  /*0ec0*/  SYNCS.EXCH.64 URZ, [UR4+0x1b8], UR6 ;  /* 0x0001b80604ff75b2 */ /* 0x0002620008000100 */
[----:B------:R-:W-:Y:S01]  /*0ed0*/  NOP ;  /* 0x0000000000007918 */ /* 0x000fe20000000000 */
.L_x_15:
[----:B-123--:R-:W1:Y:S01]  /*0ee0*/  LDCU UR4, c[0x0][0x36c] ;  /* 0x00006d80ff0477ac */ /* 0x00ee620008000800 */
[----:B------:R-:W-:Y:S01]  /*0ef0*/  ISETP.NE.OR P3, PT, R0, 0x2, !P3 ;  /* 0x000000020000780c */ /* 0x000fe20005f65670 */
[----:B------:R-:W-:Y:S01]  /*0f00*/  NOP ;  /* 0x0000000000007918 */ /* 0x000fe20000000000 */
[----:B------:R-:W-:Y:S01]  /*0f10*/  LOP3.LUT R0, R84, 0x1f, RZ, 0xc0, !PT ;  /* 0x0000001f54007812 */ /* 0x000fe200078ec0ff */
[----:B------:R-:W-:Y:S02]  /*0f20*/  UISETP.NE.AND UP4, UPT, UR18, 0x2, UPT ;  /* 0x000000021200788c */ /* 0x000fe4000bf85270 */
[----:B------:R-:W-:Y:S02]  /*0f30*/  UISETP.NE.AND UP5, UPT, UR18, URZ, UPT ;  /* 0x000000ff1200728c */ /* 0x000fe4000bfa5270 */
[----:B-1----:R-:W-:-:S09]  /*0f40*/  UISETP.EQ.U32.AND UP6, UPT, UR4, 0x1, UPT ;  /* 0x000000010400788c */ /* 0x002fd2000bfc2070 */
[----:B------:R-:W-:Y:S05]  /*0f50*/  BRA.U !UP6, `(.L_x_16) ;  /* 0x000000010e087547 */ /* 0x000fea000b800000 */
[----:B----4-:R-:W-:Y:S01]  /*0f60*/  UCGABAR_ARV ;  /* 0x00000000000079c7 */ /* 0x010fe20008000000 */
[----:B------:R-:W-:Y:S05]  /*0f70*/  BRA `(.L_x_17) ;  /* 0x0000000000047947 */ /* 0x000fea0003800000 */
.L_x_16:
[----:B----4-:R-:W-:Y:S01]  /*0f80*/  NOP ;  /* 0x0000000000007918 */ /* 0x010fe20000000000 */
.L_x_17:
[----:B------:R-:W1:Y:S01]  /*0f90*/  S2UR UR26, SR_CTAID.Y ;  /* 0x00000000001a79c3 */ /* 0x000e620000002600 */
[----:B------:R-:W-:-:S05]  /*0fa0*/  CS2R.32 R76, SR_CgaSize ;  /* 0x00000000004c7805 */ /* 0x000fca0000008a00 */
[----:B------:R-:W-:-:S05]  /*0fb0*/  IMAD R76, R76, -0xa0, RZ ;  /* 0xffffff604c4c7824 */ /* 0x000fca00078e02ff */
[----:B------:R-:W-:-:S14]  /*0fc0*/  R2UR UR4, R76 ;  /* 0x000000004c0472ca */ /* 0x000fdc00000e0000 */
[----:B------:R-:W2:Y:S01]  /*0fd0*/  LDCU UR4, c[0x0][UR4+0x2b4] ;  /* 0x00005680040477ac */ /* 0x000ea20008000800 */
[----:B------:R-:W-:-:S05]  /*0fe0*/  CS2R.32 R76, SR_CgaSize ;  /* 0x00000000004c7805 */ /* 0x000fca0000008a00 */
[----:B------:R-:W-:-:S05]  /*0ff0*/  IMAD R76, R76, -0xa0, RZ ;  /* 0xffffff604c4c7824 */ /* 0x000fca00078e02ff */
[----:B------:R-:W-:-:S14]  /*1000*/  R2UR UR5, R76 ;  /* 0x000000004c0572ca */ /* 0x000fdc00000e0000 */
[----:B------:R-:W3:Y:S01]  /*1010*/  LDCU UR5, c[0x0][UR5+0x2b0] ;  /* 0x00005600050577ac */ /* 0x000ee20008000800 */
[----:B------:R-:W4:Y:S01]  /*1020*/  S2UR UR20, SR_CTAID.X ;  /* 0x00000000001479c3 */ /* 0x000f220000002500 */
[----:B------:R-:W-:-:S05]  /*1030*/  CS2R.32 R76, SR_CgaSize ;  /* 0x00000000004c7805 */ /* 0x000fca0000008a00 */
[----:B------:R-:W-:-:S05]  /*1040*/  IMAD R76, R76, -0xa0, RZ ;  /* 0xffffff604c4c7824 */ /* 0x000fca00078e02ff */
[----:B------:R-:W-:-:S14]  /*1050*/  R2UR UR6, R76 ;  /* 0x000000004c0672ca */ /* 0x000fdc00000e0000 */
[----:B------:R-:W3:Y:S01]  /*1060*/  LDCU UR6, c[0x0][UR6+0x2a4] ;  /* 0x00005480060677ac */ /* 0x000ee20008000800 */
[----:B------:R-:W-:-:S05]  /*1070*/  CS2R.32 R76, SR_CgaSize ;  /* 0x00000000004c7805 */ /* 0x000fca0000008a00 */
[----:B------:R-:W-:-:S05]  /*1080*/  IMAD R76, R76, -0xa0, RZ ;  /* 0xffffff604c4c7824 */ /* 0x000fca00078e02ff */
[----:B------:R-:W-:-:S14]  /*1090*/  R2UR UR63, R76 ;  /* 0x000000004c3f72ca */ /* 0x000fdc00000e0000 */
[----:B------:R-:W3:Y:S01]  /*10a0*/  LDCU UR63, c[0x0][UR63+0x2a0] ;  /* 0x000054003f3f77ac */ /* 0x000ee20008000800 */
[----:B------:R-:W-:Y:S01]  /*10b0*/  USHF.L.U32 UR24, UR45, 0xa, URZ ;  /* 0x0000000a2d187899 */ /* 0x000fe200080006ff */
[----:B------:R-:W3:Y:S01]  /*10c0*/  LDCU UR19, c[0x0][0xb24] ;  /* 0x00016480ff1377ac */ /* 0x000ee20008000800 */
[----:B------:R-:W3:Y:S01]  /*10d0*/  LDCU UR42, c[0x0][0xb24] ;  /* 0x00016480ff2a77ac */ /* 0x000ee20008000800 */
[----:B-1----:R-:W-:Y:S01]  /*10e0*/  I2FP.F32.U32 R2, UR26 ;  /* 0x0000001a00027c45 */ /* 0x002fe20008201000 */
[----:B------:R-:W1:Y:S04]  /*10f0*/  LDCU UR23, c[0x0][0xb30] ;  /* 0x00016600ff1777ac */ /* 0x000e680008000800 */
[----:B--2---:R-:W-:Y:S01]  /*1100*/  FMUL R2, R2, UR4 ;  /* 0x0000000402027c20 */ /* 0x004fe20008400000 */
[----:B------:R-:W-:Y:S01]  /*1110*/  ULOP3.LUT UR24, UR24, 0x1c00, URZ, 0xc0, !UPT ;  /* 0x00001c0018187892 */ /* 0x000fe2000f8ec0ff */
[----:B----4-:R-:W-:-:S04]  /*1120*/  I2FP.F32.U32 R3, UR20 ;  /* 0x0000001400037c45 */ /* 0x010fc80008201000 */
[----:B------:R-:W2:Y:S01]  /*1130*/  F2I.U32.TRUNC.NTZ R2, R2 ;  /* 0x0000000200027305 */ /* 0x000ea2000020f000 */
[----:B---3--:R-:W-:-:S07]  /*1140*/  FMUL R3, R3, UR5 ;  /* 0x0000000503037c20 */ /* 0x008fce0008400000 */
[----:B------:R-:W3:Y:S01]  /*1150*/  F2I.U32.TRUNC.NTZ R3, R3 ;  /* 0x0000000300037305 */ /* 0x000ee2000020f000 */
[----:B--2---:R-:W-:Y:S02]  /*1160*/  R2UR UR4, R2 ;  /* 0x00000000020472ca */ /* 0x004fe400000e0000 */
[----:B------:R-:W-:Y:S02]  /*1170*/  PRMT R2, RZ, 0x7610, R2 ;  /* 0x00007610ff027816 */ /* 0x000fe40000000002 */
[----:B---3--:R-:W-:-:S09]  /*1180*/  R2UR UR5, R3 ;  /* 0x00000000030572ca */ /* 0x008fd200000e0000 */
[----:B------:R-:W-:-:S04]  /*1190*/  UIADD3 UR4, UPT, UPT, -UR4, URZ, URZ ;  /* 0x000000ff04047290 */ /* 0x000fc8000fffe1ff */
[----:B------:R-:W-:Y:S02]  /*11a0*/  UIMAD UR4, UR6, UR4, UR26 ;  /* 0x00000004060472a4 */ /* 0x000fe4000f8e021a */
[----:B------:R-:W-:-:S04]  /*11b0*/  UIADD3 UR5, UPT, UPT, -UR5, URZ, URZ ;  /* 0x000000ff05057290 */ /* 0x000fc8000fffe1ff */
[----:B------:R-:W-:Y:S01]  /*11c0*/  IMAD.U32 R76, RZ, RZ, UR4 ;  /* 0x00000004ff4c7e24 */ /* 0x000fe2000f8e00ff */
[----:B------:R-:W-:Y:S01]  /*11d0*/  UIMAD UR63, UR63, UR5, UR20 ;  /* 0x000000053f3f72a4 */ /* 0x000fe2000f8e0214 */
[----:B-1----:R-:W-:Y:S11]  /*11e0*/  BRA.U UP5, `(.L_x_18) ;  /* 0x00000001057c7547 */ /* 0x002ff6000b800000 */
[----:B------:R-:W-:-:S13]  /*11f0*/  R2UR UR9, R76 ;  /* 0x000000004c0972ca */ /* 0x000fda00000e0000 */
[----:B------:R-:W-:-:S04]  /*1200*/  UISETP.NE.AND UP0, UPT, UR9, URZ, UPT ;  /* 0x000000ff0900728c */ /* 0x000fc8000bf05270 */
[----:B------:R-:W-:Y:S02]  /*1210*/  USEL UR5, URZ, 0x2, UP0 ;  /* 0x00000002ff057887 */ /* 0x000fe40008000000 */
[----:B------:R-:W-:Y:S02]  /*1220*/  USEL UR4, URZ, 0x4, UP0 ;  /* 0x00000004ff047887 */ /* 0x000fe40008000000 */
[----:B------:R-:W-:Y:S02]  /*1230*/  USEL UR7, URZ, 0x8, UP0 ;  /* 0x00000008ff077887 */ /* 0x000fe40008000000 */
[----:B------:R-:W-:Y:S02]  /*1240*/  USEL UR6, URZ, 0x10, UP0 ;  /* 0x00000010ff067887 */ /* 0x000fe40008000000 */
[----:B------:R-:W-:Y:S02]  /*1250*/  USEL UR8, URZ, 0x20, UP0 ;  /* 0x00000020ff087887 */ /* 0x000fe40008000000 */
[----:B------:R-:W-:-:S02]  /*1260*/  USEL UR12, URZ, 0x40, UP0 ;  /* 0x00000040ff0c7887 */ /* 0x000fc40008000000 */
[----:B------:R-:W-:Y:S02]  /*1270*/  USEL UR13, URZ, 0x80, UP0 ;  /* 0x00000080ff0d7887 */ /* 0x000fe40008000000 */
[----:B------:R-:W-:-:S04]  /*1280*/  UISETP.NE.AND UP0, UPT, UR9, URZ, UPT ;  /* 0x000000ff0900728c */ /* 0x000fc8000bf05270 */
[----:B------:R-:W-:-:S04]  /*1290*/  UISETP.EQ.OR UP0, UPT, UR63, URZ, !UP0 ;  /* 0x000000ff3f00728c */ /* 0x000fc8000c702670 */
[----:B------:R-:W-:Y:S02]  /*12a0*/  USEL UR11, URZ, 0x1, !UP0 ;  /* 0x00000001ff0b7887 */ /* 0x000fe4000c000000 */
[----:B------:R-:W-:-:S04]  /*12b0*/  UISETP.NE.AND UP0, UPT, UR63, 0x1, UPT ;  /* 0x000000013f00788c */ /* 0x000fc8000bf05270 */
[----:B------:R-:W-:Y:S02]  /*12c0*/  USEL UR10, UR5, 0x2, UP0 ;  /* 0x00000002050a7887 */ /* 0x000fe40008000000 */
[----:B------:R-:W-:-:S04]  /*12d0*/  UISETP.NE.AND UP0, UPT, UR63, 0x2, UPT ;  /* 0x000000023f00788c */ /* 0x000fc8000bf05270 */
[----:B------:R-:W-:Y:S02]  /*12e0*/  USEL UR4, UR4, 0x4, UP0 ;  /* 0x0000000404047887 */ /* 0x000fe40008000000 */
[----:B------:R-:W-:Y:S02]  /*12f0*/  UISETP.NE.AND UP0, UPT, UR63, 0x3, UPT ;  /* 0x000000033f00788c */ /* 0x000fe4000bf05270 */
[----:B------:R-:W-:Y:S02]  /*1300*/  UIADD3 UR4, UPT, UPT, UR4, UR10, UR11 ;  /* 0x0000000a04047290 */ /* 0x000fe4000fffe00b */
        /* <DEDUP_REMOVED lines=10> */
[----:B------:R-:W-:-:S04]  /*13b0*/  USEL UR5, UR13, 0x80, UP0 ;  /* 0x000000800d057887 */ /* 0x000fc80008000000 */
[----:B------:R-:W-:-:S06]  /*13c0*/  UIADD3 UR4, UPT, UPT, UR4, UR5, URZ ;  /* 0x0000000504047290 */ /* 0x000fcc000fffe0ff */
[----:B------:R-:W-:-:S07]  /*13d0*/  MOV R2, UR4 ;  /* 0x0000000400027c02 */ /* 0x000fce0008000f00 */
.L_x_18:
[----:B------:R-:W1:Y:S01]  /*13e0*/  S2UR UR36, SR_CTAID.Z ;  /* 0x00000000002479c3 */ /* 0x000e620000002700 */
[----:B------:R-:W-:-:S09]  /*13f0*/  UISETP.GE.AND UP0, UPT, UR19, 0x1, UPT ;  /* 0x000000011300788c */ /* 0x000fd2000bf06270 */
[----:B------:R-:W-:Y:S05]  /*1400*/  BRA.U !UP0, `(.L_x_19) ;  /* 0x0000000108d07547 */ /* 0x000fea000b800000 */
[----:B------:R-:W2:Y:S01]  /*1410*/  LDCU UR21, c[0x0][0xb0c] ;  /* 0x00016180ff1577ac */ /* 0x000ea20008000800 */
[----:B------:R-:W3:Y:S01]  /*1420*/  LDCU.128 UR12, c[0x0][0xb10] ;  /* 0x00016200ff0c77ac */ /* 0x000ee20008000c00 */
[----:B------:R-:W4:Y:S01]  /*1430*/  LDCU UR6, c[0x0][0x370] ;  /* 0x00006e00ff0677ac */ /* 0x000f220008000800 */
[----:B------:R-:W1:Y:S01]  /*1440*/  LDCU UR7, c[0x0][0x374] ;  /* 0x00006e80ff0777ac */ /* 0x000e620008000800 */
[----:B------:R-:W1:Y:S01]  /*1450*/  LDCU UR22, c[0x0][0xb20] ;  /* 0x00016400ff1677ac */ /* 0x000e620008000800 */
[----:B--2---:R-:W-:Y:S02]  /*1460*/  UISETP.NE.AND UP0, UPT, UR21, 0x1, UPT ;  /* 0x000000011500788c */ /* 0x004fe4000bf05270 */
[----:B---3--:R-:W-:Y:S01]  /*1470*/  UIMAD.WIDE.U32 UR4, UR20, UR12, URZ ;  /* 0x0000000c140472a5 */ /* 0x008fe2000f8e00ff */
[----:B------:R-:W2:Y:S01]  /*1480*/  LDCU.64 UR8, c[0x0][0xb28] ;  /* 0x00016500ff0877ac */ /* 0x000ea20008000a00 */
[----:B----4-:R-:W-:Y:S02]  /*1490*/  UIMAD.WIDE.U32 UR10, UR6, UR12, URZ ;  /* 0x0000000c060a72a5 */ /* 0x010fe4000f8e00ff */
[----:B------:R-:W-:-:S02]  /*14a0*/  USHF.R.U32.HI UR5, URZ, UR13, UR5 ;  /* 0x0000000dff057299 */ /* 0x000fc40008011605 */
[----:B------:R-:W-:Y:S02]  /*14b0*/  UISETP.NE.AND UP2, UPT, UR19, 0x1, UPT ;  /* 0x000000011300788c */ /* 0x000fe4000bf45270 */
[----:B------:R-:W-:Y:S01]  /*14c0*/  USEL UR5, UR20, UR5, !UP0 ;  /* 0x0000000514057287 */ /* 0x000fe2000c000000 */
[----:B------:R-:W-:Y:S01]  /*14d0*/  UMOV UR10, UR11 ;  /* 0x0000000b000a7c82 */ /* 0x000fe20008000000 */
[----:B------:R-:W-:Y:S02]  /*14e0*/  UIMAD.WIDE.U32 UR16, UR26, UR15, URZ ;  /* 0x0000000f1a1072a5 */ /* 0x000fe4000f8e00ff */
[----:B------:R-:W-:Y:S02]  /*14f0*/  @UP0 USHF.R.U32.HI UR6, URZ, UR13, UR10 ;  /* 0x0000000dff060299 */ /* 0x000fe4000801160a */
[----:B------:R-:W-:Y:S02]  /*1500*/  UISETP.NE.AND UP0, UPT, UR14, 0x1, UPT ;  /* 0x000000010e00788c */ /* 0x000fe4000bf05270 */
[----:B-1----:R-:W-:-:S02]  /*1510*/  UIMAD.WIDE.U32 UR10, UR7, UR15, URZ ;  /* 0x0000000f070a72a5 */ /* 0x002fc4000f8e00ff */
[----:B--2---:R-:W-:Y:S01]  /*1520*/  UIMAD.WIDE.U32 UR12, UR6, UR8, URZ ;  /* 0x00000008060c72a5 */ /* 0x004fe2000f8e00ff */
[----:B------:R-:W-:Y:S02]  /*1530*/  UMOV UR4, UR17 ;  /* 0x0000001100047c82 */ /* 0x000fe40008000000 */
[----:B------:R-:W-:Y:S02]  /*1540*/  USHF.R.U32.HI UR4, URZ, UR22, UR4 ;  /* 0x00000016ff047299 */ /* 0x000fe40008011604 */
[----:B------:R-:W-:Y:S02]  /*1550*/  UMOV UR10, UR11 ;  /* 0x0000000b000a7c82 */ /* 0x000fe40008000000 */
[----:B------:R-:W-:Y:S01]  /*1560*/  UMOV UR12, UR13 ;  /* 0x0000000d000c7c82 */ /* 0x000fe20008000000 */
[----:B------:R-:W-:Y:S02]  /*1570*/  @UP0 USHF.R.U32.HI UR7, URZ, UR22, UR10 ;  /* 0x00000016ff070299 */ /* 0x000fe4000801160a */
[----:B------:R-:W-:-:S02]  /*1580*/  USEL UR4, UR26, UR4, !UP0 ;  /* 0x000000041a047287 */ /* 0x000fc4000c000000 */
[----:B------:R-:W-:Y:S02]  /*1590*/  UIMAD.WIDE.U32 UR10, UR7, UR8, URZ ;  /* 0x00000008070a72a5 */ /* 0x000fe4000f8e00ff */
[----:B------:R-:W-:Y:S02]  /*15a0*/  @UP2 USHF.R.U32.HI UR6, URZ, UR9, UR12 ;  /* 0x00000009ff062299 */ /* 0x000fe4000801160c */
[----:B------:R-:W-:-:S03]  /*15b0*/  UIMAD.WIDE.U32 UR12, UR4, UR8, URZ ;  /* 0x00000008040c72a5 */ /* 0x000fc6000f8e00ff */
[----:B------:R-:W-:Y:S02]  /*15c0*/  UMOV UR10, UR11 ;  /* 0x0000000b000a7c82 */ /* 0x000fe40008000000 */
[----:B------:R-:W-:Y:S02]  /*15d0*/  @UP2 USHF.R.U32.HI UR7, URZ, UR9, UR10 ;  /* 0x00000009ff072299 */ /* 0x000fe4000801160a */
[----:B------:R-:W-:Y:S02]  /*15e0*/  UIMAD UR10, UR6, UR19, URZ ;  /* 0x00000013060a72a4 */ /* 0x000fe4000f8e02ff */
[----:B------:R-:W-:-:S04]  /*15f0*/  UIMAD UR7, UR7, UR19, URZ ;  /* 0x00000013070772a4 */ /* 0x000fc8000f8e02ff */
[----:B------:R-:W-:-:S03]  /*1600*/  UISETP.GE.AND UP0, UPT, UR4, UR7, UPT ;  /* 0x000000070400728c */ /* 0x000fc6000bf06270 */
[----:B------:R-:W-:Y:S01]  /*1610*/  UMOV UR7, UR13 ;  /* 0x0000000d00077c82 */ /* 0x000fe20008000000 */
[----:B------:R-:W-:Y:S02]  /*1620*/  UISETP.GE.OR UP0, UPT, UR5, UR10, UP0 ;  /* 0x0000000a0500728c */ /* 0x000fe40008706670 */
[----:B------:R-:W-:Y:S02]  /*1630*/  UIMAD.WIDE.U32 UR10, UR5, UR8, URZ ;  /* 0x00000008050a72a5 */ /* 0x000fe4000f8e00ff */
[----:B------:R-:W-:Y:S02]  /*1640*/  USHF.R.U32.HI UR7, URZ, UR9, UR7 ;  /* 0x00000009ff077299 */ /* 0x000fe40008011607 */
[----:B------:R-:W-:Y:S02]  /*1650*/  UIADD3 UR10, UPT, UPT, -UR4, URZ, URZ ;  /* 0x000000ff040a7290 */ /* 0x000fe4000fffe1ff */
[----:B------:R-:W-:Y:S02]  /*1660*/  USEL UR7, UR4, UR7, !UP2 ;  /* 0x0000000704077287 */ /* 0x000fe4000d000000 */
[----:B------:R-:W-:Y:S01]  /*1670*/  UIMAD UR10, UR14, UR10, UR26 ;  /* 0x0000000a0e0a72a4 */ /* 0x000fe2000f8e021a */
[----:B------:R-:W-:Y:S01]  /*1680*/  @!UP0 UMOV UR8, UR11 ;  /* 0x0000000b00088c82 */ /* 0x000fe20008000000 */
[----:B------:R-:W-:-:S02]  /*1690*/  UIADD3 UR11, UPT, UPT, -UR5, URZ, URZ ;  /* 0x000000ff050b7290 */ /* 0x000fc4000fffe1ff */
[----:B------:R-:W-:Y:S02]  /*16a0*/  @!UP0 USHF.R.U32.HI UR8, URZ, UR9, UR8 ;  /* 0x00000009ff088299 */ /* 0x000fe40008011608 */
[----:B------:R-:W-:Y:S02]  /*16b0*/  UIADD3 UR9, UPT, UPT, -UR7, URZ, URZ ;  /* 0x000000ff07097290 */ /* 0x000fe4000fffe1ff */
[----:B------:R-:W-:Y:S02]  /*16c0*/  @!UP0 USEL UR8, UR5, UR8, !UP2 ;  /* 0x0000000805088287 */ /* 0x000fe4000d000000 */
[----:B------:R-:W-:Y:S02]  /*16d0*/  UIMAD UR9, UR19, UR9, UR4 ;  /* 0x00000009130972a4 */ /* 0x000fe4000f8e0204 */
[----:B------:R-:W-:Y:S02]  /*16e0*/  @!UP0 UIADD3 UR7, UPT, UPT, UR7, -UR8, URZ ;  /* 0x8000000807078290 */ /* 0x000fe4000fffe0ff */
[----:B------:R-:W-:-:S02]  /*16f0*/  @!UP0 UIMAD UR6, UR9, UR6, UR8 ;  /* 0x00000006090682a4 */ /* 0x000fc4000f8e0208 */
[----:B------:R-:W-:Y:S02]  /*1700*/  @!UP0 UIMAD UR4, UR7, UR19, UR5 ;  /* 0x00000013070482a4 */ /* 0x000fe4000f8e0205 */
[----:B------:R-:W-:Y:S02]  /*1710*/  UIMAD UR20, UR21, UR11, UR20 ;  /* 0x0000000b151472a4 */ /* 0x000fe4000f8e0214 */
[----:B------:R-:W-:Y:S01]  /*1720*/  UIMAD UR26, UR4, UR14, UR10 ;  /* 0x0000000e041a72a4 */ /* 0x000fe2000f8e020a */
[----:B------:R-:W-:Y:S02]  /*1730*/  @!UP0 UMOV UR5, UR6 ;  /* 0x0000000600058c82 */ /* 0x000fe40008000000 */
[----:B------:R-:W-:-:S12]  /*1740*/  UIMAD UR20, UR5, UR21, UR20 ;  /* 0x00000015051472a4 */ /* 0x000fd8000f8e0214 */
.L_x_19:
[----:B------:R-:W-:-:S09]  /*1750*/  UISETP.NE.AND UP0, UPT, UR23, 0x1, UPT ;  /* 0x000000011700788c */ /* 0x000fd2000bf05270 */
[----:B------:R-:W-:Y:S05]  /*1760*/  BRA.U UP0, `(.L_x_20) ;  /* 0x0000000100407547 */ /* 0x000fea000b800000 */
[----:B------:R-:W2:Y:S01]  /*1770*/  LDCU.128 UR8, c[0x0][0xb10] ;  /* 0x00016200ff0877ac */ /* 0x000ea20008000c00 */
[----:B------:R-:W3:Y:S01]  /*1780*/  LDCU UR12, c[0x0][0xb0c] ;  /* 0x00016180ff0c77ac */ /* 0x000ee20008000800 */
[----:B------:R-:W4:Y:S01]  /*1790*/  LDCU UR13, c[0x0][0xb20] ;  /* 0x00016400ff0d77ac */ /* 0x000f220008000800 */
[----:B--2---:R-:W-:Y:S02]  /*17a0*/  UIMAD.WIDE.U32 UR4, UR20, UR8, URZ ;  /* 0x00000008140472a5 */ /* 0x004fe4000f8e00ff */
[----:B------:R-:W-:Y:S02]  /*17b0*/  UIMAD.WIDE.U32 UR6, UR26, UR11, URZ ;  /* 0x0000000b1a0672a5 */ /* 0x000fe4000f8e00ff */
[----:B---3--:R-:W-:Y:S02]  /*17c0*/  UISETP.NE.AND UP0, UPT, UR12, 0x1, UPT ;  /* 0x000000010c00788c */ /* 0x008fe4000bf05270 */
[----:B------:R-:W-:-:S03]  /*17d0*/  USHF.R.U32.HI UR5, URZ, UR9, UR5 ;  /* 0x00000009ff057299 */ /* 0x000fc60008011605 */
[----:B------:R-:W-:Y:S01]  /*17e0*/  UMOV UR4, UR7 ;  /* 0x0000000700047c82 */ /* 0x000fe20008000000 */
[----:B------:R-:W-:Y:S02]  /*17f0*/  USEL UR5, UR20, UR5, !UP0 ;  /* 0x0000000514057287 */ /* 0x000fe4000c000000 */
[----:B------:R-:W-:Y:S02]  /*1800*/  UISETP.NE.AND UP0, UPT, UR10, 0x1, UPT ;  /* 0x000000010a00788c */ /* 0x000fe4000bf05270 */
[----:B----4-:R-:W-:-:S04]  /*1810*/  USHF.R.U32.HI UR4, URZ, UR13, UR4 ;  /* 0x0000000dff047299 */ /* 0x010fc80008011604 */
[----:B------:R-:W-:-:S04]  /*1820*/  USEL UR4, UR26, UR4, !UP0 ;  /* 0x000000041a047287 */ /* 0x000fc8000c000000 */
[----:B------:R-:W-:Y:S02]  /*1830*/  UIADD3 UR6, UPT, UPT, UR5, -UR4, URZ ;  /* 0x8000000405067290 */ /* 0x000fe4000fffe0ff */
[----:B------:R-:W-:Y:S02]  /*1840*/  UIADD3 UR4, UPT, UPT, -UR5, UR4, URZ ;  /* 0x0000000405047290 */ /* 0x000fe4000fffe1ff */
[----:B------:R-:W-:Y:S02]  /*1850*/  UIMAD UR26, UR6, UR10, UR26 ;  /* 0x0000000a061a72a4 */ /* 0x000fe4000f8e021a */
[----:B------:R-:W-:-:S12]  /*1860*/  UIMAD UR20, UR4, UR12, UR20 ;  /* 0x0000000c041472a4 */ /* 0x000fd8000f8e0214 */
.L_x_20:
[----:B------:R-:W-:Y:S01]  /*1870*/  UISETP.NE.AND UP0, UPT, UR18, 0x2, UPT ;  /* 0x000000021200788c */ /* 0x000fe2000bf05270 */
[----:B------:R-:W-:Y:S09]  /*1880*/  BRA.U !UP6, `(.L_x_21) ;  /* 0x000000010e0c7547 */ /* 0x000ff2000b800000 */
[----:B------:R-:W-:Y:S01]  /*1890*/  UCGABAR_WAIT ;  /* 0x0000000000007dc7 */ /* 0x000fe20008000000 */
[----:B------:R-:W-:Y:S01]  /*18a0*/  CCTL.IVALL ;  /* 0x00000000ff00798f */ /* 0x000fe20002000000 */
[----:B------:R-:W-:Y:S05]  /*18b0*/  BRA `(.L_x_22) ;  /* 0x0000000000047947 */ /* 0x000fea0003800000 */
.L_x_21:
[----:B------:R-:W-:Y:S06]  /*18c0*/  BAR.SYNC.DEFER_BLOCKING 0x0 ;  /* 0x0000000000007b1d */ /* 0x000fec0000010000 */
.L_x_22:
[----:B------:R-:W-:Y:S05]  /*18d0*/  BRA.U UP0, `(.L_x_23) ;  /* 0x0000001900987547 */ /* 0x000fea000b800000 */
[----:B------:R-:W2:Y:S01]  /*18e0*/  LDCU UR6, c[0x0][0x38c] ;  /* 0x00007180ff0677ac */ /* 0x000ea20008000800 */
[----:B------:R-:W-:Y:S01]  /*18f0*/  PLOP3.LUT P1, PT, PT, PT, UP3, 0x80, 0x8 ;  /* 0x000000000008781c */ /* 0x000fe20003f2f038 */
[----:B------:R-:W-:Y:S01]  /*1900*/  IMAD.MOV.U32 R12, RZ, RZ, 0x1 ;  /* 0x00000001ff0c7424 */ /* 0x000fe200078e00ff */
[----:B------:R-:W-:Y:S01]  /*1910*/  ISETP.EQ.OR P2, PT, R0, RZ, P3 ;  /* 0x000000ff0000720c */ /* 0x000fe20001f42670 */
[----:B------:R-:W-:Y:S01]  /*1920*/  UISETP.NE.AND UP1, UPT, UR18, URZ, UPT ;  /* 0x000000ff1200728c */ /* 0x000fe2000bf25270 */
[----:B------:R-:W-:Y:S01]  /*1930*/  PLOP3.LUT P1, PT, P1, PT, PT, 0x8, 0x80 ;  /* 0x000000000080781c */ /* 0x000fe20000f2e170 */
[----:B------:R-:W-:Y:S01]  /*1940*/  USEL UR25, URZ, 0x1, UP4 ;  /* 0x00000001ff197887 */ /* 0x000fe2000a000000 */
[----:B------:R-:W-:Y:S01]  /*1950*/  CS2R R10, SRZ ;  /* 0x00000000000a7805 */ /* 0x000fe2000001ff00 */
[----:B------:R-:W-:Y:S01]  /*1960*/  IMAD.MOV.U32 R9, RZ, RZ, RZ ;  /* 0x000000ffff097224 */ /* 0x000fe200078e00ff */
[----:B------:R-:W3:Y:S01]  /*1970*/  LDCU UR39, c[0x0][0x370] ;  /* 0x00006e00ff2777ac */ /* 0x000ee20008000800 */
[----:B------:R-:W-:Y:S01]  /*1980*/  IMAD.MOV.U32 R8, RZ, RZ, 0x1 ;  /* 0x00000001ff087424 */ /* 0x000fe200078e00ff */
[----:B------:R-:W4:Y:S01]  /*1990*/  LDCU.64 UR28, c[0x0][0x348] ;  /* 0x00006900ff1c77ac */ /* 0x000f220008000a00 */
[----:B------:R-:W-:-:S02]  /*19a0*/  USHF.R.U32.HI UR44, URZ, 0x6, UR24 ;  /* 0x00000006ff2c7899 */ /* 0x000fc40008011618 */
[----:B--2---:R-:W-:Y:S02]  /*19b0*/  UIADD3 UR5, UPT, UPT, UR6, 0x3f, URZ ;  /* 0x0000003f06057890 */ /* 0x004fe4000fffe0ff */
[----:B------:R-:W-:Y:S02]  /*19c0*/  UIADD3 UR46, UPT, UPT, UR6, 0x7e, URZ ;  /* 0x0000007e062e7890 */ /* 0x000fe4000fffe0ff */
[----:B------:R-:W-:Y:S01]  /*19d0*/  USHF.R.S32.HI UR4, URZ, 0x1f, UR5 ;  /* 0x0000001fff047899 */ /* 0x000fe20008011405 */
[----:B------:R-:W2:Y:S03]  /*19e0*/  LDCU UR38, c[0x0][0x374] ;  /* 0x00006e80ff2677ac */ /* 0x000ea60008000800 */
[----:B------:R-:W-:Y:S02]  /*19f0*/  ULEA.HI UR4, UR4, UR5, URZ, 0x6 ;  /* 0x0000000504047291 */ /* 0x000fe4000f8f30ff */
[----:B------:R-:W-:-:S02]  /*1a00*/  USEL UR25, UR25, 0x2, UP1 ;  /* 0x0000000219197887 */ /* 0x000fc40008800000 */
[----:B------:R-:W-:Y:S02]  /*1a10*/  USHF.R.S32.HI UR41, URZ, 0x6, UR4 ;  /* 0x00000006ff297899 */ /* 0x000fe40008011404 */
[----:B------:R-:W-:Y:S02]  /*1a20*/  UIADD3 UR4, UPT, UPT, UR6, -0x1, URZ ;  /* 0xffffffff06047890 */ /* 0x000fe4000fffe0ff */
[----:B------:R-:W-:Y:S02]  /*1a30*/  UISETP.LT.U32.AND UP0, UPT, UR41, 0x11, UPT ;  /* 0x000000112900788c */ /* 0x000fe4000bf01070 */
[----:B------:R-:W-:Y:S02]  /*1a40*/  UISETP.GE.U32.AND UP2, UPT, UR4, -0x7f, UPT ;  /* 0xffffff810400788c */ /* 0x000fe4000bf46070 */
[----:B------:R-:W-:Y:S01]  /*1a50*/  USEL UR40, UR41, 0x11, UP0 ;  /* 0x0000001129287887 */ /* 0x000fe20008000000 */
[----:B------:R-:W-:-:S03]  /*1a60*/  UMOV UR5, URZ ;  /* 0x000000ff00057c82 */ /* 0x000fc60008000000 */
[----:B------:R-:W-:Y:S02]  /*1a70*/  UIADD3 UR21, UPT, UPT, UR40, -0x1, URZ ;  /* 0xffffffff28157890 */ /* 0x000fe4000fffe0ff */
[----:B------:R-:W-:-:S03]  /*1a80*/  UIADD3 UR43, UPT, UPT, UR41, -UR40, URZ ;  /* 0x80000028292b7290 */ /* 0x000fc6000fffe0ff */
[----:B------:R-:W-:-:S04]  /*1a90*/  @UP2 UIADD3 UR21, UPT, UPT, UR40, URZ, URZ ;  /* 0x000000ff28152290 */ /* 0x000fc8000fffe0ff */
[----:B--234-:R-:W-:-:S12]  /*1aa0*/  UIADD3 UR21, UPT, UPT, UR21, 0x1, URZ ;  /* 0x0000000115157890 */ /* 0x01cfd8000fffe0ff */
.L_x_43:
[----:B------:R-:W-:Y:S01]  /*1ab0*/  UISETP.NE.AND UP0, UPT, UR45, URZ, UPT ;  /* 0x000000ff2d00728c */ /* 0x000fe2000bf05270 */
[----:B------:R-:W2:Y:S08]  /*1ac0*/  S2UR UR45, SR_CgaCtaId ;  /* 0x00000000002d79c3 */ /* 0x000eb00000008800 */
[----:B------:R-:W-:Y:S05]  /*1ad0*/  BRA.U UP0, `(.L_x_24) ;  /* 0x0000000100347547 */ /* 0x000fea000b800000 */
[----:B------:R-:W3:Y:S01]  /*1ae0*/  S2R R0, SR_CgaCtaId ;  /* 0x0000000000007919 */ /* 0x000ee20000008800 */
[----:B------:R-:W-:-:S04]  /*1af0*/  MOV R2, 0x400 ;  /* 0x0000040000027802 */ /* 0x000fc80000000f00 */
[----:B---3--:R-:W-:Y:S02]  /*1b00*/  LEA R0, R0, R2, 0x18 ;  /* 0x0000000200007211 */ /* 0x008fe400078ec0ff */
[----:B------:R-:W-:-:S03]  /*1b10*/  SHF.L.U32 R2, R8, 0x1f, RZ ;  /* 0x0000001f08027819 */ /* 0x000fc600000006ff */
[----:B------:R-:W-:-:S04]  /*1b20*/  IMAD R0, R9, 0x8, R0 ;  /* 0x0000000809007824 */ /* 0x000fc800078e0200 */
[----:B------:R-:W3:Y:S02]  /*1b30*/  SYNCS.PHASECHK.TRANS64.TRYWAIT P0, [R0+URZ+0x1b0], R2 ;  /* 0x0001b002000075a7 */ /* 0x000ee400080011ff */
[----:B---3--:R-:W-:Y:S05]  /*1b40*/  @!P0 BRA `(.L_x_25) ;  /* 0x0000006400d48947 */ /* 0x008fea0003800000 */
.L_x_126:
[----:B------:R-:W-:Y:S01]  /*1b50*/  VIADD R9, R9, 0x1 ;  /* 0x0000000109097836 */ /* 0x000fe20000000000 */
[----:B------:R3:W-:Y:S04]  /*1b60*/  SYNCS.ARRIVE.TRANS64.A1T0 RZ, [R0+URZ+0x1a0], RZ ;  /* 0x0001a0ff00ff79a7 */ /* 0x0007e800081000ff */
[----:B------:R-:W-:-:S04]  /*1b70*/  ISETP.NE.AND P0, PT, R9, 0x2, PT ;  /* 0x000000020900780c */ /* 0x000fc80003f05270 */
[----:B------:R-:W-:Y:S02]  /*1b80*/  SEL R9, R9, RZ, P0 ;  /* 0x000000ff09097207 */ /* 0x000fe40000000000 */
[----:B---3--:R-:W-:-:S04]  /*1b90*/  SEL R0, RZ, 0x1, P0 ;  /* 0x00000001ff007807 */ /* 0x008fc80000000000 */
[----:B------:R-:W-:-:S07]  /*1ba0*/  LOP3.LUT R8, R8, R0, RZ, 0x3c, !PT ;  /* 0x0000000008087212 */ /* 0x000fce00078e3cff */
.L_x_24:
[----:B------:R-:W-:Y:S01]  /*1bb0*/  UMOV UR6, 0x400 ;  /* 0x0000040000067882 */ /* 0x000fe20000000000 */
[----:B------:R-:W-:Y:S01]  /*1bc0*/  SHF.L.U32 R0, R12, 0x1f, RZ ;  /* 0x0000001f0c007819 */ /* 0x000fe200000006ff */
[----:B--2---:R-:W-:Y:S02]  /*1bd0*/  ULEA UR6, UR45, UR6, 0x18 ;  /* 0x000000062d067291 */ /* 0x004fe4000f8ec0ff */
[----:B------:R-:W-:Y:S02]  /*1be0*/  UISETP.GE.U32.AND UP0, UPT, UR46, 0x7f, UPT ;  /* 0x0000007f2e00788c */ /* 0x000fe4000bf06070 */
[----:B------:R-:W-:Y:S02]  /*1bf0*/  ULEA UR4, UR5, UR6, 0x3 ;  /* 0x0000000605047291 */ /* 0x000fe4000f8e18ff */
[----:B------:R-:W-:Y:S02]  /*1c00*/  USHF.L.U32 UR35, UR20, 0x6, URZ ;  /* 0x0000000614237899 */ /* 0x000fe400080006ff */
[----:B------:R-:W-:Y:S01]  /*1c10*/  ULEA UR11, UR26, UR44, 0x7 ;  /* 0x0000002c1a0b7291 */ /* 0x000fe2000f8e38ff */
[----:B------:R-:W-:-:S04]  /*1c20*/  UMOV UR13, URZ ;  /* 0x000000ff000d7c82 */ /* 0x000fc80008000000 */
[----:B------:R2:W3:Y:S01]  /*1c30*/  SYNCS.PHASECHK.TRANS64.TRYWAIT P0, [UR4+0x88], R0 ;  /* 0x00008800ff0075a7 */ /* 0x0004e20008001104 */
[----:B------:R-:W-:Y:S06]  /*1c40*/  BRA.U !UP0, `(.L_x_26) ;  /* 0x0000000108bc7547 */ /* 0x000fec000b800000 */
[----:B------:R-:W-:Y:S01]  /*1c50*/  UMOV UR7, URZ ;  /* 0x000000ff00077c82 */ /* 0x000fe20008000000 */
[----:B------:R-:W-:-:S05]  /*1c60*/  UMOV UR4, UR5 ;  /* 0x0000000500047c82 */ /* 0x000fca0008000000 */
.L_x_32:
[----:B------:R-:W-:Y:S01]  /*1c70*/  ULEA UR33, UR4, UR6, 0x3 ;  /* 0x0000000604217291 */ /* 0x000fe2000f8e18ff */
[----:B---3--:R-:W-:Y:S01]  /*1c80*/  @!P3 MOV R2, 0x3000 ;  /* 0x000030000002b802 */ /* 0x008fe20000000f00 */
[----:B-1-34-:R-:W-:Y:S10]  /*1c90*/  @P0 BRA `(.L_x_27) ;  /* 0x00000000000c0947 */ /* 0x01aff40003800000 */
[----:B------:R-:W-:-:S04]  /*1ca0*/  SHF.L.U32 R3, R12, 0x1f, RZ ;  /* 0x0000001f0c037819 */ /* 0x000fc800000006ff */
[----:B------:R-:W3:Y:S02]  /*1cb0*/  SYNCS.PHASECHK.TRANS64.TRYWAIT P0, [UR33+0x88], R3 ;  /* 0x00008803ff0075a7 */ /* 0x000ee40008001121 */
[----:B---3--:R-:W-:Y:S05]  /*1cc0*/  @!P0 BRA `(.L_x_28) ;  /* 0x0000006400888947 */ /* 0x008fea0003800000 */
.L_x_27:
[----:B------:R3:W-:Y:S01]  /*1cd0*/  @!P3 SYNCS.ARRIVE.TRANS64 RZ, [UR33], R2 ;  /* 0x00000002ffffb9a7 */ /* 0x0007e20008000021 */
[----:B------:R-:W-:-:S04]  /*1ce0*/  ULOP3.LUT UR5, UR25, 0x2, URZ, 0xfc, !UPT ;  /* 0x0000000219057892 */ /* 0x000fc8000f8efcff */
[----:B------:R-:W-:-:S09]  /*1cf0*/  UISETP.NE.AND UP0, UPT, UR5, 0x2, UPT ;  /* 0x000000020500788c */ /* 0x000fd2000bf05270 */
[----:B------:R-:W-:Y:S05]  /*1d00*/  BRA.U UP0, `(.L_x_29) ;  /* 0x0000000100047547 */ /* 0x000fea000b800000 */
[----:B-1----:R-:W-:Y:S05]  /*1d10*/  BPT.TRAP 0x1 ;  /* 0x000000040000795c */ /* 0x002fea0000300000 */
.L_x_29:
[----:B------:R-:W-:Y:S04]  /*1d20*/  BSSY.RECONVERGENT B0, `(.L_x_30) ;  /* 0x0000003000007945 */ /* 0x000fe80003800200 */
[----:B------:R-:W-:Y:S05]  /*1d30*/  @P2 BRA `(.L_x_31) ;  /* 0x0000000000042947 */ /* 0x000fea0003800000 */
[----:B-1----:R-:W-:Y:S05]  /*1d40*/  BPT.TRAP 0x1 ;  /* 0x000000040000795c */ /* 0x002fea0000300000 */
.L_x_31:
[----:B-1----:R-:W-:Y:S05]  /*1d50*/  BSYNC.RECONVERGENT B0 ;  /* 0x0000000000007941 */ /* 0x002fea0003800200 */
.L_x_30:
[----:B------:R-:W-:Y:S02]  /*1d60*/  UIADD3 UR5, UPT, UPT, UR4, 0x1, URZ ;  /* 0x0000000104057890 */ /* 0x000fe4000fffe0ff */
[----:B------:R-:W-:Y:S02]  /*1d70*/  USHF.L.U32 UR34, UR7, 0x6, URZ ;  /* 0x0000000607227899 */ /* 0x000fe400080006ff */
[----:B------:R-:W-:Y:S02]  /*1d80*/  UISETP.NE.AND UP0, UPT, UR5, 0x11, UPT ;  /* 0x000000110500788c */ /* 0x000fe4000bf05270 */
[----:B------:R-:W-:Y:S02]  /*1d90*/  UIADD3 UR7, UPT, UPT, UR7, 0x1, URZ ;  /* 0x0000000107077890 */ /* 0x000fe4000fffe0ff */
[----:B------:R-:W-:Y:S02]  /*1da0*/  USEL UR9, URZ, 0x1, UP0 ;  /* 0x00000001ff097887 */ /* 0x000fe40008000000 */
[----:B------:R-:W-:-:S02]  /*1db0*/  USEL UR5, UR5, URZ, UP0 ;  /* 0x000000ff05057287 */ /* 0x000fc40008000000 */
[----:B------:R-:W-:Y:S02]  /*1dc0*/  UIADD3 UR14, UP0, UPT, UR28, 0x180, URZ ;  /* 0x000001801c0e7890 */ /* 0x000fe4000ff1e0ff */
[----:B------:R-:W-:Y:S01]  /*1dd0*/  ULEA UR8, UR5, UR6, 0x3 ;  /* 0x0000000605087291 */ /* 0x000fe2000f8e18ff */
[----:B------:R-:W-:Y:S01]  /*1de0*/  LOP3.LUT R12, R12, UR9, RZ, 0x3c, !PT ;  /* 0x000000090c0c7c12 */ /* 0x000fe2000f8e3cff */
[----:B------:R-:W-:Y:S02]  /*1df0*/  ULEA UR32, UR4, UR6, 0xc ;  /* 0x0000000604207291 */ /* 0x000fe4000f8e60ff */
[----:B------:R-:W-:Y:S01]  /*1e00*/  UIADD3 UR16, UP1, UPT, UR28, 0x80, URZ ;  /* 0x000000801c107890 */ /* 0x000fe2000ff3e0ff */
[----:B--2---:R-:W-:Y:S01]  /*1e10*/  SHF.L.U32 R0, R12, 0x1f, RZ ;  /* 0x0000001f0c007819 */ /* 0x004fe200000006ff */
[----:B------:R-:W-:Y:S02]  /*1e20*/  UIADD3.X UR15, UPT, UPT, URZ, UR29, URZ, UP0, !UPT ;  /* 0x0000001dff0f7290 */ /* 0x000fe400087fe4ff */
[----:B------:R-:W-:Y:S01]  /*1e30*/  UISETP.NE.AND UP0, UPT, UR7, UR21, UPT ;  /* 0x000000150700728c */ /* 0x000fe2000bf05270 */
[----:B------:R4:W1:Y:S01]  /*1e40*/  SYNCS.PHASECHK.TRANS64.TRYWAIT P0, [UR8+0x88], R0 ;  /* 0x00008800ff0075a7 */ /* 0x0008620008001108 */
[----:B------:R-:W-:-:S02]  /*1e50*/  ULEA UR8, UR4, UR24, 0xd ;  /* 0x0000001804087291 */ /* 0x000fc4000f8e68ff */
[----:B------:R-:W-:Y:S02]  /*1e60*/  UIADD3.X UR17, UPT, UPT, URZ, UR29, URZ, UP1, !UPT ;  /* 0x0000001dff117290 */ /* 0x000fe40008ffe4ff */
[----:B------:R-:W-:Y:S02]  /*1e70*/  UIADD3 UR32, UPT, UPT, UR32, 0x4400, URZ ;  /* 0x0000440020207890 */ /* 0x000fe4000fffe0ff */
[----:B------:R-:W-:Y:S01]  /*1e80*/  UIADD3 UR8, UPT, UPT, UR6, 0x15400, UR8 ;  /* 0x0001540006087890 */ /* 0x000fe2000fffe008 */
[----:B------:R-:W-:Y:S01]  /*1e90*/  UMOV UR18, 0x0 ;  /* 0x0000000000127882 */ /* 0x000fe20000000000 */
[----:B------:R-:W-:Y:S01]  /*1ea0*/  UMOV UR19, 0x10000000 ;  /* 0x1000000000137882 */ /* 0x000fe20000000000 */
[----:B------:R-:W-:Y:S01]  /*1eb0*/  UMOV UR4, 0xff0000 ;  /* 0x00ff000000047882 */ /* 0x000fe20000000000 */
[----:B------:R-:W-:Y:S01]  /*1ec0*/  UMOV UR12, UR36 ;  /* 0x00000024000c7c82 */ /* 0x000fe20008000000 */
[----:B------:R-:W-:Y:S01]  /*1ed0*/  UMOV UR9, UR33 ;  /* 0x0000002100097c82 */ /* 0x000fe20008000000 */
[----:B------:R-:W-:Y:S01]  /*1ee0*/  UMOV UR10, UR34 ;  /* 0x00000022000a7c82 */ /* 0x000fe20008000000 */
[----:B------:R-:W-:Y:S01]  /*1ef0*/  UTMALDG.3D [UR32], [UR16], desc[UR18] ;  /* 0x00001220100075b4 */ /* 0x000fe20008011000 */
[----:B------:R-:W-:Y:S01]  /*1f00*/  UMOV UR13, UR21 ;  /* 0x00000015000d7c82 */ /* 0x000fe20008000000 */
[----:B------:R2:W-:Y:S02]  /*1f10*/  UTMALDG.3D.MULTICAST [UR8], [UR14], UR4, desc[UR18] ;  /* 0x000012080e0073b4 */ /* 0x0005e40008011804 */
[----:B--2---:R-:W-:Y:S01]  /*1f20*/  UMOV UR4, UR5 ;  /* 0x0000000500047c82 */ /* 0x004fe20008000000 */
[----:B------:R-:W-:Y:S05]  /*1f30*/  BRA.U UP0, `(.L_x_32) ;  /* 0xfffffffd004c7547 */ /* 0x000fea000b83ffff */
.L_x_26:
[----:B------:R-:W-:Y:S01]  /*1f40*/  ULEA UR4, UR5, UR6, 0x3 ;  /* 0x0000000605047291 */ /* 0x000fe2000f8e18ff */
[----:B--2-4-:R-:W-:Y:S01]  /*1f50*/  SHF.L.U32 R0, R12, 0x1f, RZ ;  /* 0x0000001f0c007819 */ /* 0x014fe200000006ff */
[----:B------:R-:W-:Y:S01]  /*1f60*/  @!P1 SYNCS.ARRIVE.TRANS64.A1T0 RZ, [UR6+0x138], RZ ;  /* 0x000138ffffff99a7 */ /* 0x000fe20008100006 */
[----:B------:R-:W-:-:S06]  /*1f70*/  UISETP.GT.AND UP0, UPT, UR41, UR40, UPT ;  /* 0x000000282900728c */ /* 0x000fcc000bf04270 */
[----:B-1-3--:R1:W2:Y:S03]  /*1f80*/  SYNCS.PHASECHK.TRANS64.TRYWAIT P0, [UR4+0x88], R0 ;  /* 0x00008800ff0075a7 */ /* 0x00a2a60008001104 */
[----:B------:R-:W-:Y:S05]  /*1f90*/  BRA.U !UP0, `(.L_x_33) ;  /* 0x0000000108c07547 */ /* 0x000fea000b800000 */
[----:B------:R-:W-:Y:S01]  /*1fa0*/  UIADD3 UR26, UPT, UPT, UR43, UR13, URZ ;  /* 0x0000000d2b1a7290 */ /* 0x000fe2000fffe0ff */
[----:B------:R-:W-:-:S11]  /*1fb0*/  UMOV UR4, UR5 ;  /* 0x0000000500047c82 */ /* 0x000fd60008000000 */
.L_x_39:
[----:B------:R-:W-:Y:S01]  /*1fc0*/  ULEA UR17, UR4, UR6, 0x3 ;  /* 0x0000000604117291 */ /* 0x000fe2000f8e18ff */
[----:B--2---:R-:W-:Y:S01]  /*1fd0*/  @!P3 MOV R2, 0x3000 ;  /* 0x000030000002b802 */ /* 0x004fe20000000f00 */
[----:B--234-:R-:W-:Y:S10]  /*1fe0*/  @P0 BRA `(.L_x_34) ;  /* 0x00000000000c0947 */ /* 0x01cff40003800000 */
[----:B------:R-:W-:-:S04]  /*1ff0*/  SHF.L.U32 R3, R12, 0x1f, RZ ;  /* 0x0000001f0c037819 */ /* 0x000fc800000006ff */
[----:B------:R-:W2:Y:S02]  /*2000*/  SYNCS.PHASECHK.TRANS64.TRYWAIT P0, [UR17+0x88], R3 ;  /* 0x00008803ff0075a7 */ /* 0x000ea40008001111 */
[----:B--2---:R-:W-:Y:S05]  /*2010*/  @!P0 BRA `(.L_x_35) ;  /* 0x0000006000cc8947 */ /* 0x004fea0003800000 */
.L_x_34:
[----:B------:R2:W-:Y:S01]  /*2020*/  @!P3 SYNCS.ARRIVE.TRANS64 RZ, [UR17], R2 ;  /* 0x00000002ffffb9a7 */ /* 0x0005e20008000011 */
[----:B------:R-:W-:-:S04]  /*2030*/  ULOP3.LUT UR5, UR25, 0x2, URZ, 0xfc, !UPT ;  /* 0x0000000219057892 */ /* 0x000fc8000f8efcff */
[----:B------:R-:W-:-:S09]  /*2040*/  UISETP.NE.AND UP0, UPT, UR5, 0x2, UPT ;  /* 0x000000020500788c */ /* 0x000fd2000bf05270 */
[----:B------:R-:W-:Y:S05]  /*2050*/  BRA.U UP0, `(.L_x_36) ;  /* 0x0000000100047547 */ /* 0x000fea000b800000 */
[----:B------:R-:W-:Y:S05]  /*2060*/  BPT.TRAP 0x1 ;  /* 0x000000040000795c */ /* 0x000fea0000300000 */
.L_x_36:
[----:B------:R-:W-:Y:S04]  /*2070*/  BSSY.RECONVERGENT B0, `(.L_x_37) ;  /* 0x0000003000007945 */ /* 0x000fe80003800200 */
[----:B------:R-:W-:Y:S05]  /*2080*/  @P2 BRA `(.L_x_38) ;  /* 0x0000000000042947 */ /* 0x000fea0003800000 */
[----:B------:R-:W-:Y:S05]  /*2090*/  BPT.TRAP 0x1 ;  /* 0x000000040000795c */ /* 0x000fea0000300000 */
.L_x_38:
[----:B------:R-:W-:Y:S05]  /*20a0*/  BSYNC.RECONVERGENT B0 ;  /* 0x0000000000007941 */ /* 0x000fea0003800200 */
.L_x_37:
[----:B------:R-:W-:Y:S02]  /*20b0*/  UIADD3 UR5, UPT, UPT, UR4, 0x1, URZ ;  /* 0x0000000104057890 */ /* 0x000fe4000fffe0ff */
[----:B------:R-:W-:Y:S02]  /*20c0*/  USHF.L.U32 UR18, UR13, 0x6, URZ ;  /* 0x000000060d127899 */ /* 0x000fe400080006ff */
[----:B------:R-:W-:Y:S02]  /*20d0*/  UISETP.NE.AND UP0, UPT, UR5, 0x11, UPT ;  /* 0x000000110500788c */ /* 0x000fe4000bf05270 */
[----:B------:R-:W-:Y:S02]  /*20e0*/  UIADD3 UR13, UPT, UPT, UR13, 0x1, URZ ;  /* 0x000000010d0d7890 */ /* 0x000fe4000fffe0ff */
[----:B------:R-:W-:Y:S02]  /*20f0*/  USEL UR8, URZ, 0x1, UP0 ;  /* 0x00000001ff087887 */ /* 0x000fe40008000000 */
[----:B------:R-:W-:-:S02]  /*2100*/  USEL UR5, UR5, URZ, UP0 ;  /* 0x000000ff05057287 */ /* 0x000fc40008000000 */
[----:B------:R-:W-:Y:S02]  /*2110*/  UIADD3 UR14, UP0, UPT, UR28, 0x180, URZ ;  /* 0x000001801c0e7890 */ /* 0x000fe4000ff1e0ff */
[----:B------:R-:W-:Y:S01]  /*2120*/  LOP3.LUT R12, R12, UR8, RZ, 0x3c, !PT ;  /* 0x000000080c0c7c12 */ /* 0x000fe2000f8e3cff */
[----:B------:R-:W-:Y:S02]  /*2130*/  ULEA UR16, UR4, UR6, 0xc ;  /* 0x0000000604107291 */ /* 0x000fe4000f8e60ff */
[----:B------:R-:W-:Y:S01]  /*2140*/  UIADD3 UR22, UP1, UPT, UR28, 0x80, URZ ;  /* 0x000000801c167890 */ /* 0x000fe2000ff3e0ff */
[----:B-1----:R-:W-:Y:S01]  /*2150*/  SHF.L.U32 R0, R12, 0x1f, RZ ;  /* 0x0000001f0c007819 */ /* 0x002fe200000006ff */
[----:B------:R-:W-:Y:S02]  /*2160*/  UIADD3.X UR15, UPT, UPT, URZ, UR29, URZ, UP0, !UPT ;  /* 0x0000001dff0f7290 */ /* 0x000fe400087fe4ff */
[----:B------:R-:W-:Y:S02]  /*2170*/  ULEA UR8, UR4, UR24, 0xd ;  /* 0x0000001804087291 */ /* 0x000fe4000f8e68ff */
[----:B------:R-:W-:-:S02]  /*2180*/  UISETP.NE.AND UP0, UPT, UR13, UR26, UPT ;  /* 0x0000001a0d00728c */ /* 0x000fc4000bf05270 */
[----:B------:R-:W-:Y:S02]  /*2190*/  ULEA UR7, UR5, UR6, 0x3 ;  /* 0x0000000605077291 */ /* 0x000fe4000f8e18ff */
[----:B------:R-:W-:Y:S02]  /*21a0*/  UIADD3 UR16, UPT, UPT, UR16, 0x4400, URZ ;  /* 0x0000440010107890 */ /* 0x000fe4000fffe0ff */
[----:B------:R-:W-:Y:S02]  /*21b0*/  UIADD3.X UR23, UPT, UPT, URZ, UR29, URZ, UP1, !UPT ;  /* 0x0000001dff177290 */ /* 0x000fe40008ffe4ff */
[----:B------:R-:W-:Y:S01]  /*21c0*/  UIADD3 UR8, UPT, UPT, UR6, 0x15400, UR8 ;  /* 0x0001540006087890 */ /* 0x000fe2000fffe008 */
[----:B------:R-:W-:Y:S01]  /*21d0*/  UMOV UR30, 0x0 ;  /* 0x00000000001e7882 */ /* 0x000fe20000000000 */
[----:B------:R-:W-:Y:S01]  /*21e0*/  UMOV UR31, 0x10000000 ;  /* 0x10000000001f7882 */ /* 0x000fe20000000000 */
[----:B------:R-:W-:Y:S01]  /*21f0*/  UMOV UR19, UR35 ;  /* 0x0000002300137c82 */ /* 0x000fe20008000000 */
[----:B------:R-:W-:Y:S01]  /*2200*/  UMOV UR20, UR36 ;  /* 0x0000002400147c82 */ /* 0x000fe20008000000 */
[----:B------:R3:W4:Y:S01]  /*2210*/  SYNCS.PHASECHK.TRANS64.TRYWAIT P0, [UR7+0x88], R0 ;  /* 0x00008800ff0075a7 */ /* 0x0007220008001107 */
[----:B------:R-:W-:Y:S01]  /*2220*/  UMOV UR4, 0xff0000 ;  /* 0x00ff000000047882 */ /* 0x000fe20000000000 */
[----:B------:R-:W-:Y:S01]  /*2230*/  UMOV UR12, UR36 ;  /* 0x00000024000c7c82 */ /* 0x000fe20008000000 */
[----:B------:R-:W-:Y:S01]  /*2240*/  UMOV UR9, UR17 ;  /* 0x0000001100097c82 */ /* 0x000fe20008000000 */
[----:B------:R-:W-:Y:S01]  /*2250*/  UMOV UR10, UR18 ;  /* 0x00000012000a7c82 */ /* 0x000fe20008000000 */
[----:B------:R-:W-:Y:S01]  /*2260*/  UTMALDG.3D [UR16], [UR22], desc[UR30] ;  /* 0x00001e10160075b4 */ /* 0x000fe20008011000 */
[----:B------:R1:W-:Y:S02]  /*2270*/  UTMALDG.3D.MULTICAST [UR8], [UR14], UR4, desc[UR30] ;  /* 0x00001e080e0073b4 */ /* 0x0003e40008011804 */
[----:B-1----:R-:W-:Y:S01]  /*2280*/  UMOV UR4, UR5 ;  /* 0x0000000500047c82 */ /* 0x002fe20008000000 */
[----:B------:R-:W-:Y:S05]  /*2290*/  BRA.U UP0, `(.L_x_39) ;  /* 0xfffffffd00487547 */ /* 0x000fea000b83ffff */
.L_x_33:
[C---:B------:R-:W-:Y:S01]  /*22a0*/  LEA R3, R11.reuse, UR6, 0x3 ;  /* 0x000000060b037c11 */ /* 0x040fe2000f8e18ff */
[----:B------:R-:W-:Y:S01]  /*22b0*/  NOP ;  /* 0x0000000000007918 */ /* 0x000fe20000000000 */
[----:B-1-3--:R-:W-:Y:S02]  /*22c0*/  SHF.L.U32 R0, R10, 0x1f, RZ ;  /* 0x0000001f0a007819 */ /* 0x00afe400000006ff */
[----:B------:R-:W-:Y:S02]  /*22d0*/  LEA R4, R11, UR6, 0x4 ;  /* 0x000000060b047c11 */ /* 0x000fe4000f8e20ff */
[----:B--2-4-:R-:W1:Y:S02]  /*22e0*/  SYNCS.PHASECHK.TRANS64.TRYWAIT P0, [R3+URZ+0x140], R0 ;  /* 0x00014000030075a7 */ /* 0x014e6400080011ff */
[----:B-1----:R-:W-:Y:S05]  /*22f0*/  @!P0 BRA `(.L_x_40) ;  /* 0x00000060002c8947 */ /* 0x002fea0003800000 */
.L_x_129:
[----:B------:R-:W2:Y:S01]  /*2300*/  LDS.128 R4, [R4+0x1d0] ;  /* 0x0001d00004047984 */ /* 0x000ea20000000c00 */
[----:B------:R-:W-:Y:S01]  /*2310*/  UISETP.GE.AND UP0, UPT, UR42, 0x1, UPT ;  /* 0x000000012a00788c */ /* 0x000fe2000bf06270 */
[----:B------:R-:W-:Y:S01]  /*2320*/  @!PT LDS RZ, [RZ] ;  /* 0x00000000fffff984 */ /* 0x000fe20000000800 */
[----:B------:R-:W-:Y:S01]  /*2330*/  @!PT LDS RZ, [RZ] ;  /* 0x00000000fffff984 */ /* 0x000fe20000000800 */
[----:B------:R-:W-:Y:S01]  /*2340*/  @!PT LDS RZ, [RZ] ;  /* 0x00000000fffff984 */ /* 0x000fe20000000800 */
[----:B------:R-:W-:Y:S01]  /*2350*/  @!PT LDS RZ, [RZ] ;  /* 0x00000000fffff984 */ /* 0x000fe20000000800 */
[----:B------:R3:W-:Y:S06]  /*2360*/  MEMBAR.ALL.CTA ;  /* 0x0000000000007992 */ /* 0x0007ec0000008000 */
[----:B---3--:R-:W3:Y:S01]  /*2370*/  FENCE.VIEW.ASYNC.S ;  /* 0x00000000000073c6 */ /* 0x008ee20000000000 */
[----:B--2---:R-:W-:-:S13]  /*2380*/  LOP3.LUT P0, RZ, R6, 0x1, RZ, 0xc0, !PT ;  /* 0x0000000106ff7812 */ /* 0x004fda000780c0ff */
[----:B---3--:R-:W-:Y:S01]  /*2390*/  VOTEU.ANY UP1, P0 ;  /* 0x0000000000ff7886 */ /* 0x008fe20000020100 */
[----:B------:R-:W-:-:S13]  /*23a0*/  PLOP3.LUT P0, PT, PT, PT, UP1, 0x80, 0x8 ;  /* 0x000000000008781c */ /* 0x000fda0003f0f018 */
[----:B-1----:R-:W-:Y:S02]  /*23b0*/  @P0 LOP3.LUT R0, R5, 0xffff, RZ, 0xc0, !PT ;  /* 0x0000ffff05000812 */ /* 0x002fe400078ec0ff */
[----:B------:R-:W-:Y:S02]  /*23c0*/  @P0 MOV R2, R4 ;  /* 0x0000000400020202 */ /* 0x000fe40000000f00 */
[----:B------:R-:W-:Y:S01]  /*23d0*/  @P0 R2UR UR7, R0 ;  /* 0x00000000000702ca */ /* 0x000fe200000e0000 */
[----:B------:R-:W-:Y:S01]  /*23e0*/  VIADD R0, R3, 0x150 ;  /* 0x0000015003007836 */ /* 0x000fe20000000000 */
[----:B------:R-:W-:Y:S02]  /*23f0*/  @P0 SHF.R.U32.HI R4, RZ, 0x10, R5 ;  /* 0x00000010ff040819 */ /* 0x000fe40000011605 */
[----:B------:R-:W-:Y:S02]  /*2400*/  @P0 R2UR UR8, R2 ;  /* 0x00000000020802ca */ /* 0x000fe400000e0000 */
[----:B------:R-:W-:-:S02]  /*2410*/  PRMT R0, RZ, 0x654, R0 ;  /* 0x00000654ff007816 */ /* 0x000fc40000000000 */
[----:B------:R-:W-:Y:S02]  /*2420*/  @P0 R2UR UR4, R4 ;  /* 0x00000000040402ca */ /* 0x000fe400000e0000 */
[----:B------:R1:W-:Y:S03]  /*2430*/  SYNCS.ARRIVE.TRANS64.RED.A1T0 RZ, [R0+URZ], RZ ;  /* 0x000000ff00ff79a7 */ /* 0x0003e600081004ff */
[----:B------:R-:W-:-:S04]  /*2440*/  @UP1 UMOV UR27, UR7 ;  /* 0x00000007001b1c82 */ /* 0x000fc80008000000 */
[----:B------:R-:W-:-:S04]  /*2450*/  @UP1 UMOV UR37, UR8 ;  /* 0x0000000800251c82 */ /* 0x000fc80008000000 */
[----:B------:R-:W-:Y:S01]  /*2460*/  @UP1 UMOV UR36, UR4 ;  /* 0x0000000400241c82 */ /* 0x000fe20008000000 */
[----:B------:R-:W-:Y:S05]  /*2470*/  BRA.U !UP0, `(.L_x_41) ;  /* 0x0000000108d47547 */ /* 0x000fea000b800000 */
[----:B------:R-:W2:Y:S01]  /*2480*/  LDCU.128 UR12, c[0x0][0xb10] ;  /* 0x00016200ff0c77ac */ /* 0x000ea20008000c00 */
[----:B------:R-:W3:Y:S01]  /*2490*/  LDCU UR26, c[0x0][0xb20] ;  /* 0x00016400ff1a77ac */ /* 0x000ee20008000800 */
[----:B------:R-:W4:Y:S01]  /*24a0*/  LDCU UR20, c[0x0][0xb0c] ;  /* 0x00016180ff1477ac */ /* 0x000f220008000800 */
[----:B------:R-:W1:Y:S01]  /*24b0*/  LDCU.64 UR10, c[0x0][0xb28] ;  /* 0x00016500ff0a77ac */ /* 0x000e620008000a00 */
[----:B------:R-:W-:Y:S02]  /*24c0*/  UISETP.NE.AND UP3, UPT, UR42, 0x1, UPT ;  /* 0x000000012a00788c */ /* 0x000fe4000bf65270 */
[----:B--2---:R-:W-:Y:S02]  /*24d0*/  UIMAD.WIDE.U32 UR16, UR38, UR15, URZ ;  /* 0x0000000f261072a5 */ /* 0x004fe4000f8e00ff */
[----:B------:R-:W-:Y:S02]  /*24e0*/  UIMAD.WIDE.U32 UR8, UR39, UR12, URZ ;  /* 0x0000000c270872a5 */ /* 0x000fe4000f8e00ff */
[----:B------:R-:W-:-:S02]  /*24f0*/  UISETP.NE.AND UP0, UPT, UR14, 0x1, UPT ;  /* 0x000000010e00788c */ /* 0x000fc4000bf05270 */
[----:B------:R-:W-:Y:S01]  /*2500*/  UIMAD.WIDE.U32 UR22, UR27, UR15, URZ ;  /* 0x0000000f1b1672a5 */ /* 0x000fe2000f8e00ff */
[----:B------:R-:W-:Y:S02]  /*2510*/  UMOV UR16, UR17 ;  /* 0x0000001100107c82 */ /* 0x000fe40008000000 */
[----:B------:R-:W-:Y:S01]  /*2520*/  UMOV UR8, UR9 ;  /* 0x0000000900087c82 */ /* 0x000fe20008000000 */
[----:B---3--:R-:W-:Y:S02]  /*2530*/  USHF.R.U32.HI UR16, URZ, UR26, UR16 ;  /* 0x0000001aff107299 */ /* 0x008fe40008011610 */
[----:B----4-:R-:W-:Y:S02]  /*2540*/  UISETP.NE.AND UP2, UPT, UR20, 0x1, UPT ;  /* 0x000000011400788c */ /* 0x010fe4000bf45270 */
[----:B------:R-:W-:Y:S02]  /*2550*/  USHF.R.U32.HI UR8, URZ, UR13, UR8 ;  /* 0x0000000dff087299 */ /* 0x000fe40008011608 */
[----:B------:R-:W-:-:S02]  /*2560*/  USEL UR7, UR38, UR16, !UP0 ;  /* 0x0000001026077287 */ /* 0x000fc4000c000000 */
[----:B------:R-:W-:Y:S02]  /*2570*/  USEL UR8, UR39, UR8, !UP2 ;  /* 0x0000000827087287 */ /* 0x000fe4000d000000 */
[----:B-1----:R-:W-:Y:S01]  /*2580*/  UIMAD.WIDE.U32 UR16, UR7, UR10, URZ ;  /* 0x0000000a071072a5 */ /* 0x002fe2000f8e00ff */
[----:B------:R-:W-:Y:S01]  /*2590*/  UMOV UR4, UR23 ;  /* 0x0000001700047c82 */ /* 0x000fe20008000000 */
[----:B------:R-:W-:Y:S02]  /*25a0*/  UIMAD.WIDE.U32 UR18, UR37, UR12, URZ ;  /* 0x0000000c251272a5 */ /* 0x000fe4000f8e00ff */
[----:B------:R-:W-:-:S03]  /*25b0*/  UIMAD.WIDE.U32 UR22, UR8, UR10, URZ ;  /* 0x0000000a081672a5 */ /* 0x000fc6000f8e00ff */
[----:B------:R-:W-:Y:S01]  /*25c0*/  UMOV UR16, UR17 ;  /* 0x0000001100107c82 */ /* 0x000fe20008000000 */
[----:B------:R-:W-:Y:S02]  /*25d0*/  USHF.R.U32.HI UR4, URZ, UR26, UR4 ;  /* 0x0000001aff047299 */ /* 0x000fe40008011604 */
[----:B------:R-:W-:Y:S01]  /*25e0*/  @UP3 USHF.R.U32.HI UR7, URZ, UR11, UR16 ;  /* 0x0000000bff073299 */ /* 0x000fe20008011610 */
[----:B------:R-:W-:Y:S01]  /*25f0*/  UMOV UR18, UR19 ;  /* 0x0000001300127c82 */ /* 0x000fe20008000000 */
[----:B------:R-:W-:Y:S01]  /*2600*/  UMOV UR22, UR23 ;  /* 0x0000001700167c82 */ /* 0x000fe20008000000 */
[----:B------:R-:W-:Y:S02]  /*2610*/  USHF.R.U32.HI UR13, URZ, UR13, UR18 ;  /* 0x0000000dff0d7299 */ /* 0x000fe40008011612 */
[----:B------:R-:W-:Y:S02]  /*2620*/  USEL UR4, UR27, UR4, !UP0 ;  /* 0x000000041b047287 */ /* 0x000fe4000c000000 */
[----:B------:R-:W-:-:S02]  /*2630*/  @UP3 USHF.R.U32.HI UR8, URZ, UR11, UR22 ;  /* 0x0000000bff083299 */ /* 0x000fc40008011616 */
[----:B------:R-:W-:Y:S02]  /*2640*/  UIMAD UR9, UR42, UR7, URZ ;  /* 0x000000072a0972a4 */ /* 0x000fe4000f8e02ff */
[----:B------:R-:W-:Y:S02]  /*2650*/  USEL UR7, UR37, UR13, !UP2 ;  /* 0x0000000d25077287 */ /* 0x000fe4000d000000 */
[----:B------:R-:W-:Y:S02]  /*2660*/  UIMAD UR12, UR42, UR8, URZ ;  /* 0x000000082a0c72a4 */ /* 0x000fe4000f8e02ff */
[----:B------:R-:W-:Y:S02]  /*2670*/  UISETP.GE.AND UP0, UPT, UR4, UR9, UPT ;  /* 0x000000090400728c */ /* 0x000fe4000bf06270 */
[----:B------:R-:W-:Y:S02]  /*2680*/  UIMAD.WIDE.U32 UR16, UR4, UR10, URZ ;  /* 0x0000000a041072a5 */ /* 0x000fe4000f8e00ff */
[----:B------:R-:W-:-:S02]  /*2690*/  UISETP.GE.OR UP0, UPT, UR7, UR12, UP0 ;  /* 0x0000000c0700728c */ /* 0x000fc40008706670 */
[----:B------:R-:W-:Y:S02]  /*26a0*/  UIMAD.WIDE.U32 UR12, UR7, UR10, URZ ;  /* 0x0000000a070c72a5 */ /* 0x000fe4000f8e00ff */
[----:B------:R-:W-:Y:S01]  /*26b0*/  UIADD3 UR15, UPT, UPT, -UR4, URZ, URZ ;  /* 0x000000ff040f7290 */ /* 0x000fe2000fffe1ff */
[----:B------:R-:W-:Y:S01]  /*26c0*/  UMOV UR10, UR17 ;  /* 0x00000011000a7c82 */ /* 0x000fe20008000000 */
[----:B------:R-:W-:Y:S02]  /*26d0*/  UIADD3 UR12, UPT, UPT, -UR7, URZ, URZ ;  /* 0x000000ff070c7290 */ /* 0x000fe4000fffe1ff */
[----:B------:R-:W-:-:S03]  /*26e0*/  USHF.R.U32.HI UR10, URZ, UR11, UR10 ;  /* 0x0000000bff0a7299 */ /* 0x000fc6000801160a */
[----:B------:R-:W-:Y:S01]  /*26f0*/  @!UP0 UMOV UR9, UR13 ;  /* 0x0000000d00098c82 */ /* 0x000fe20008000000 */
[----:B------:R-:W-:Y:S02]  /*2700*/  UIMAD UR15, UR14, UR15, UR27 ;  /* 0x0000000f0e0f72a4 */ /* 0x000fe4000f8e021b */
[----:B------:R-:W-:Y:S02]  /*2710*/  USEL UR10, UR4, UR10, !UP3 ;  /* 0x0000000a040a7287 */ /* 0x000fe4000d800000 */
[----:B------:R-:W-:Y:S02]  /*2720*/  @!UP0 USHF.R.U32.HI UR9, URZ, UR11, UR9 ;  /* 0x0000000bff098299 */ /* 0x000fe40008011609 */
[----:B------:R-:W-:Y:S02]  /*2730*/  UIADD3 UR11, UPT, UPT, -UR10, URZ, URZ ;  /* 0x000000ff0a0b7290 */ /* 0x000fe4000fffe1ff */
[----:B------:R-:W-:Y:S02]  /*2740*/  @!UP0 USEL UR9, UR7, UR9, !UP3 ;  /* 0x0000000907098287 */ /* 0x000fe4000d800000 */
[----:B------:R-:W-:-:S02]  /*2750*/  UIMAD UR11, UR42, UR11, UR4 ;  /* 0x0000000b2a0b72a4 */ /* 0x000fc4000f8e0204 */
[----:B------:R-:W-:Y:S02]  /*2760*/  @!UP0 UIADD3 UR10, UPT, UPT, UR10, -UR9, URZ ;  /* 0x800000090a0a8290 */ /* 0x000fe4000fffe0ff */
[----:B------:R-:W-:Y:S02]  /*2770*/  @!UP0 UIMAD UR9, UR11, UR8, UR9 ;  /* 0x000000080b0982a4 */ /* 0x000fe4000f8e0209 */
[----:B------:R-:W-:Y:S02]  /*2780*/  @!UP0 UIMAD UR4, UR42, UR10, UR7 ;  /* 0x0000000a2a0482a4 */ /* 0x000fe4000f8e0207 */
[----:B------:R-:W-:Y:S02]  /*2790*/  UIMAD UR8, UR20, UR12, UR37 ;  /* 0x0000000c140872a4 */ /* 0x000fe4000f8e0225 */
[----:B------:R-:W-:Y:S01]  /*27a0*/  UIMAD UR27, UR4, UR14, UR15 ;  /* 0x0000000e041b72a4 */ /* 0x000fe2000f8e020f */
[----:B------:R-:W-:Y:S02]  /*27b0*/  @!UP0 UMOV UR7, UR9 ;  /* 0x0000000900078c82 */ /* 0x000fe40008000000 */
[----:B------:R-:W-:-:S12]  /*27c0*/  UIMAD UR37, UR7, UR20, UR8 ;  /* 0x00000014072572a4 */ /* 0x000fd8000f8e0208 */
.L_x_41:
[----:B------:R-:W2:Y:S02]  /*27d0*/  LDCU UR4, c[0x0][0xb30] ;  /* 0x00016600ff0477ac */ /* 0x000ea40008000800 */
[----:B--2---:R-:W-:-:S09]  /*27e0*/  UISETP.NE.AND UP0, UPT, UR4, 0x1, UPT ;  /* 0x000000010400788c */ /* 0x004fd2000bf05270 */
[----:B------:R-:W-:Y:S05]  /*27f0*/  BRA.U UP0, `(.L_x_42) ;  /* 0x0000000100447547 */ /* 0x000fea000b800000 */
[----:B------:R-:W2:Y:S01]  /*2800*/  LDCU.128 UR12, c[0x0][0xb10] ;  /* 0x00016200ff0c77ac */ /* 0x000ea20008000c00 */
[----:B------:R-:W3:Y:S01]  /*2810*/  LDCU UR16, c[0x0][0xb0c] ;  /* 0x00016180ff1077ac */ /* 0x000ee20008000800 */
[----:B------:R-:W4:Y:S01]  /*2820*/  LDCU UR17, c[0x0][0xb20] ;  /* 0x00016400ff1177ac */ /* 0x000f220008000800 */
[----:B--2---:R-:W-:Y:S02]  /*2830*/  UIMAD.WIDE.U32 UR10, UR37, UR12, URZ ;  /* 0x0000000c250a72a5 */ /* 0x004fe4000f8e00ff */
[----:B------:R-:W-:Y:S02]  /*2840*/  UIMAD.WIDE.U32 UR8, UR27, UR15, URZ ;  /* 0x0000000f1b0872a5 */ /* 0x000fe4000f8e00ff */
[----:B---3--:R-:W-:Y:S02]  /*2850*/  UISETP.NE.AND UP2, UPT, UR16, 0x1, UPT ;  /* 0x000000011000788c */ /* 0x008fe4000bf45270 */
[----:B------:R-:W-:Y:S01]  /*2860*/  UISETP.NE.AND UP0, UPT, UR14, 0x1, UPT ;  /* 0x000000010e00788c */ /* 0x000fe2000bf05270 */
[----:B------:R-:W-:-:S02]  /*2870*/  UMOV UR7, UR11 ;  /* 0x0000000b00077c82 */ /* 0x000fc40008000000 */
[----:B------:R-:W-:Y:S01]  /*2880*/  UMOV UR4, UR9 ;  /* 0x0000000900047c82 */ /* 0x000fe20008000000 */
[----:B------:R-:W-:Y:S02]  /*2890*/  USHF.R.U32.HI UR7, URZ, UR13, UR7 ;  /* 0x0000000dff077299 */ /* 0x000fe40008011607 */
[----:B----4-:R-:W-:Y:S02]  /*28a0*/  USHF.R.U32.HI UR4, URZ, UR17, UR4 ;  /* 0x00000011ff047299 */ /* 0x010fe40008011604 */
[----:B------:R-:W-:Y:S02]  /*28b0*/  USEL UR7, UR37, UR7, !UP2 ;  /* 0x0000000725077287 */ /* 0x000fe4000d000000 */
[----:B------:R-:W-:-:S04]  /*28c0*/  USEL UR4, UR27, UR4, !UP0 ;  /* 0x000000041b047287 */ /* 0x000fc8000c000000 */
[----:B------:R-:W-:Y:S02]  /*28d0*/  UIADD3 UR8, UPT, UPT, UR7, -UR4, URZ ;  /* 0x8000000407087290 */ /* 0x000fe4000fffe0ff */
[----:B------:R-:W-:Y:S02]  /*28e0*/  UIADD3 UR4, UPT, UPT, -UR7, UR4, URZ ;  /* 0x0000000407047290 */ /* 0x000fe4000fffe1ff */
[----:B------:R-:W-:Y:S02]  /*28f0*/  UIMAD UR27, UR8, UR14, UR27 ;  /* 0x0000000e081b72a4 */ /* 0x000fe4000f8e021b */
[----:B------:R-:W-:-:S12]  /*2900*/  UIMAD UR37, UR4, UR16, UR37 ;  /* 0x00000010042572a4 */ /* 0x000fd8000f8e0225 */
.L_x_42:
[----:B------:R-:W-:Y:S01]  /*2910*/  VIADD R11, R11, 0x1 ;  /* 0x000000010b0b7836 */ /* 0x000fe20000000000 */
[----:B------:R-:W-:Y:S01]  /*2920*/  R2UR UR4, R76 ;  /* 0x000000004c0472ca */ /* 0x000fe200000e0000 */
[----:B------:R-:W-:Y:S01]  /*2930*/  UIADD3 UR20, UPT, UPT, UR37, UR63, URZ ;  /* 0x0000003f25147290 */ /* 0x000fe2000fffe0ff */
[----:B------:R-:W-:Y:S02]  /*2940*/  PLOP3.LUT P1, PT, PT, PT, PT, 0x80, 0x8 ;  /* 0x000000000008781c */ /* 0x000fe40003f2f070 */
[----:B------:R-:W-:-:S04]  /*2950*/  ISETP.NE.AND P0, PT, R11, 0x2, PT ;  /* 0x000000020b00780c */ /* 0x000fc80003f05270 */
[----:B-1----:R-:W-:Y:S02]  /*2960*/  SEL R0, RZ, 0x1, P0 ;  /* 0x00000001ff007807 */ /* 0x002fe40000000000 */
[----:B------:R-:W-:Y:S02]  /*2970*/  SEL R11, R11, RZ, P0 ;  /* 0x000000ff0b0b7207 */ /* 0x000fe40000000000 */
[----:B------:R-:W-:Y:S01]  /*2980*/  LOP3.LUT R10, R10, R0, RZ, 0x3c, !PT ;  /* 0x000000000a0a7212 */ /* 0x000fe200078e3cff */
[----:B------:R-:W-:Y:S01]  /*2990*/  UIADD3 UR26, UPT, UPT, UR27, UR4, URZ ;  /* 0x000000041b1a7290 */ /* 0x000fe2000fffe0ff */
[----:B------:R-:W-:Y:S11]  /*29a0*/  BRA.U UP1, `(.L_x_43) ;  /* 0xfffffff101407547 */ /* 0x000ff6000b83ffff */
[----:B------:R-:W-:Y:S01]  /*29b0*/  UIADD3 UR7, UPT, UPT, UR6, 0x88, URZ ;  /* 0x0000008806077890 */ /* 0x000fe2000fffe0ff */
[----:B------:R-:W-:-:S03]  /*29c0*/  SHF.L.U32 R2, R12, 0x1f, RZ ;  /* 0x0000001f0c027819 */ /* 0x000fc600000006ff */
[----:B------:R-:W-:-:S09]  /*29d0*/  ULEA UR4, UR5, UR7, 0x3 ;  /* 0x0000000705047291 */ /* 0x000fd2000f8e18ff */
[----:B------:R-:W1:Y:S02]  /*29e0*/  SYNCS.PHASECHK.TRANS64.TRYWAIT P0, [UR4], R2 ;  /* 0x00000002ff0075a7 */ /* 0x000e640008001104 */
[----:B-1----:R-:W-:Y:S05]  /*29f0*/  @!P0 BRA `(.L_x_44) ;  /* 0x0000005800808947 */ /* 0x002fea0003800000 */
.L_x_131:
[----:B------:R-:W-:-:S04]  /*2a00*/  UIADD3 UR4, UPT, UPT, UR5, 0x1, URZ ;  /* 0x0000000105047890 */ /* 0x000fc8000fffe0ff */
[----:B------:R-:W-:-:S04]  /*2a10*/  UISETP.NE.AND UP0, UPT, UR4, 0x11, UPT ;  /* 0x000000110400788c */ /* 0x000fc8000bf05270 */
[----:B------:R-:W-:Y:S02]  /*2a20*/  USEL UR6, URZ, 0x1, UP0 ;  /* 0x00000001ff067887 */ /* 0x000fe40008000000 */
[----:B------:R-:W-:-:S04]  /*2a30*/  USEL UR4, UR4, URZ, UP0 ;  /* 0x000000ff04047287 */ /* 0x000fc80008000000 */
[----:B------:R-:W-:Y:S01]  /*2a40*/  ULEA UR5, UR4, UR7, 0x3 ;  /* 0x0000000704057291 */ /* 0x000fe2000f8e18ff */
[----:B-1----:R-:W-:-:S04]  /*2a50*/  LOP3.LUT R2, R12, UR6, RZ, 0x3c, !PT ;  /* 0x000000060c027c12 */ /* 0x002fc8000f8e3cff */
[----:B------:R-:W-:-:S04]  /*2a60*/  SHF.L.U32 R3, R2, 0x1f, RZ ;  /* 0x0000001f02037819 */ /* 0x000fc800000006ff */
[----:B------:R-:W1:Y:S02]  /*2a70*/  SYNCS.PHASECHK.TRANS64.TRYWAIT P0, [UR5], R3 ;  /* 0x00000003ff0075a7 */ /* 0x000e640008001105 */
[----:B-1----:R-:W-:Y:S05]  /*2a80*/  @!P0 BRA `(.L_x_45) ;  /* 0x0000005800748947 */ /* 0x002fea0003800000 */
.L_x_133:
[----:B------:R-:W-:-:S04]  /*2a90*/  UIADD3 UR4, UPT, UPT, UR4, 0x1, URZ ;  /* 0x0000000104047890 */ /* 0x000fc8000fffe0ff */
[----:B------:R-:W-:-:S04]  /*2aa0*/  UISETP.NE.AND UP0, UPT, UR4, 0x11, UPT ;  /* 0x000000110400788c */ /* 0x000fc8000bf05270 */
[----:B------:R-:W-:Y:S02]  /*2ab0*/  USEL UR6, URZ, 0x1, UP0 ;  /* 0x00000001ff067887 */ /* 0x000fe40008000000 */
[----:B------:R-:W-:-:S04]  /*2ac0*/  USEL UR4, UR4, URZ, UP0 ;  /* 0x000000ff04047287 */ /* 0x000fc80008000000 */
[----:B------:R-:W-:Y:S01]  /*2ad0*/  ULEA UR5, UR4, UR7, 0x3 ;  /* 0x0000000704057291 */ /* 0x000fe2000f8e18ff */
[----:B------:R-:W-:-:S04]  /*2ae0*/  LOP3.LUT R2, R2, UR6, RZ, 0x3c, !PT ;  /* 0x0000000602027c12 */ /* 0x000fc8000f8e3cff */
[----:B-1----:R-:W-:-:S04]  /*2af0*/  SHF.L.U32 R3, R2, 0x1f, RZ ;  /* 0x0000001f02037819 */ /* 0x002fc800000006ff */
[----:B------:R-:W1:Y:S02]  /*2b00*/  SYNCS.PHASECHK.TRANS64.TRYWAIT P0, [UR5], R3 ;  /* 0x00000003ff0075a7 */ /* 0x000e640008001105 */
[----:B-1----:R-:W-:Y:S05]  /*2b10*/  @!P0 BRA `(.L_x_46) ;  /* 0x0000005800688947 */ /* 0x002fea0003800000 */
.L_x_135:
        /* <DEDUP_REMOVED lines=9> */
.L_x_137:
        /* <DEDUP_REMOVED lines=9> */
.L_x_139:
        /* <DEDUP_REMOVED lines=9> */
.L_x_141:
        /* <DEDUP_REMOVED lines=9> */
.L_x_143:
        /* <DEDUP_REMOVED lines=9> */
.L_x_145:
        /* <DEDUP_REMOVED lines=9> */
.L_x_147:
        /* <DEDUP_REMOVED lines=9> */
.L_x_149:
        /* <DEDUP_REMOVED lines=9> */
.L_x_151:
        /* <DEDUP_REMOVED lines=9> */
.L_x_153:
        /* <DEDUP_REMOVED lines=9> */
.L_x_155:
        /* <DEDUP_REMOVED lines=9> */
.L_x_157:
        /* <DEDUP_REMOVED lines=9> */
.L_x_159:
        /* <DEDUP_REMOVED lines=9> */
.L_x_161:
[----:B------:R-:W-:-:S04]  /*3270*/  UIADD3 UR4, UPT, UPT, UR4, 0x1, URZ ;  /* 0x0000000104047890 */ /* 0x000fc8000fffe0ff */
[----:B------:R-:W-:-:S04]  /*3280*/  UISETP.NE.AND UP0, UPT, UR4, 0x11, UPT ;  /* 0x000000110400788c */ /* 0x000fc8000bf05270 */
[----:B------:R-:W-:Y:S02]  /*3290*/  USEL UR5, URZ, 0x1, UP0 ;  /* 0x00000001ff057887 */ /* 0x000fe40008000000 */
[----:B------:R-:W-:-:S04]  /*32a0*/  USEL UR4, UR4, URZ, UP0 ;  /* 0x000000ff04047287 */ /* 0x000fc80008000000 */
[----:B------:R-:W-:Y:S01]  /*32b0*/  ULEA UR4, UR4, UR7, 0x3 ;  /* 0x0000000704047291 */ /* 0x000fe2000f8e18ff */
[----:B------:R-:W-:-:S04]  /*32c0*/  LOP3.LUT R2, R2, UR5, RZ, 0x3c, !PT ;  /* 0x0000000502027c12 */ /* 0x000fc8000f8e3cff */
[----:B------:R-:W-:Y:S01]  /*32d0*/  SHF.L.U32 R2, R2, 0x1f, RZ ;  /* 0x0000001f02027819 */ /* 0x000fe200000006ff */
[----:B-1----:R-:W-:-:S07]  /*32e0*/  IMAD.U32 R0, RZ, RZ, UR4 ;  /* 0x00000004ff007e24 */ /* 0x002fce000f8e00ff */
.L_x_60:
[----:B-1----:R1:W2:Y:S02]  /*32f0*/  SYNCS.PHASECHK.TRANS64.TRYWAIT P0, [R0+URZ], R2 ;  /* 0x00000002000075a7 */ /* 0x0022a400080011ff */
[----:B--2---:R-:W-:Y:S05]  /*3300*/  @!P0 NANOSLEEP.SYNCS 0x989680 ;  /* 0x009896800000895d */ /* 0x004fea0003900000 */
[----:B------:R-:W2:Y:S02]  /*3310*/  @!P0 SYNCS.PHASECHK.TRANS64 P0, [R0+URZ], R2 ;  /* 0x00000002000085a7 */ /* 0x000ea400080010ff */
[----:B--2---:R-:W-:Y:S05]  /*3320*/  @P0 EXIT ;  /* 0x000000000000094d */ /* 0x004fea0003800000 */
[----:B------:R-:W-:Y:S05]  /*3330*/  BRA `(.L_x_60) ;  /* 0xfffffffc00ec7947 */ /* 0x000fea000383ffff */
.L_x_23:
[----:B------:R-:W-:-:S04]  /*3340*/  UISETP.NE.AND UP0, UPT, UR45, URZ, UPT ;  /* 0x000000ff2d00728c */ /* 0x000fc8000bf05270 */
[----:B------:R-:W-:-:S09]  /*3350*/  UISETP.NE.OR UP0, UPT, UR18, 0x1, UP0 ;  /* 0x000000011200788c */ /* 0x000fd20008705670 */
[----:B------:R-:W-:Y:S05]  /*3360*/  BRA.U UP0, `(.L_x_61) ;  /* 0x0000000500487547 */ /* 0x000fea000b800000 */
[----:B------:R-:W-:Y:S01]  /*3370*/  ISETP.GE.U32.AND P2, PT, R0, 0x8, PT ;  /* 0x000000080000780c */ /* 0x000fe20003f46070 */
[----:B------:R-:W-:Y:S01]  /*3380*/  IMAD.MOV.U32 R12, RZ, RZ, 0x1 ;  /* 0x00000001ff0c7424 */ /* 0x000fe200078e00ff */
[----:B------:R-:W-:Y:S02]  /*3390*/  CS2R R10, SRZ ;  /* 0x00000000000a7805 */ /* 0x000fe4000001ff00 */
[----:B------:R-:W-:Y:S01]  /*33a0*/  CS2R R8, SRZ ;  /* 0x0000000000087805 */ /* 0x000fe2000001ff00 */
[----:B------:R-:W-:Y:S01]  /*33b0*/  UMOV UR6, 0x400 ;  /* 0x0000040000067882 */ /* 0x000fe20000000000 */
[----:B------:R-:W-:Y:S01]  /*33c0*/  UMOV UR5, URZ ;  /* 0x000000ff00057c82 */ /* 0x000fe20008000000 */
[----:B------:R-:W-:-:S12]  /*33d0*/  ULEA UR6, UR45, UR6, 0x18 ;  /* 0x000000062d067291 */ /* 0x000fd8000f8ec0ff */
.L_x_65:
[----:B------:R-:W-:Y:S02]  /*33e0*/  LEA R2, R8, UR6, 0x3 ;  /* 0x0000000608027c11 */ /* 0x000fe4000f8e18ff */
[----:B------:R-:W-:-:S03]  /*33f0*/  SHF.L.U32 R4, R9, 0x1f, RZ ;  /* 0x0000001f09047819 */ /* 0x000fc600000006ff */
[----:B------:R-:W-:Y:S01]  /*3400*/  VIADD R5, R2, 0x1b0 ;  /* 0x000001b002057836 */ /* 0x000fe20000000000 */
[----:B------:R-:W2:Y:S02]  /*3410*/  SYNCS.PHASECHK.TRANS64.TRYWAIT P0, [R2+URZ+0x1a0], R4 ;  /* 0x0001a004020075a7 */ /* 0x000ea400080011ff */
[----:B--2---:R-:W-:Y:S05]  /*3420*/  @!P0 BRA `(.L_x_62) ;  /* 0x0000005400748947 */ /* 0x004fea0003800000 */
.L_x_162:
[----:B------:R-:W-:Y:S01]  /*3430*/  ULEA UR4, UR5, UR6, 0x3 ;  /* 0x0000000605047291 */ /* 0x000fe2000f8e18ff */
[----:B--2---:R-:W-:Y:S01]  /*3440*/  PRMT R2, RZ, 0x654, R5 ;  /* 0x00000654ff027816 */ /* 0x004fe20000000005 */
[----:B------:R-:W-:Y:S01]  /*3450*/  @!P2 IMAD.MOV.U32 R4, RZ, RZ, 0x10 ;  /* 0x00000010ff04a424 */ /* 0x000fe200078e00ff */
[----:B------:R-:W-:Y:S01]  /*3460*/  SHF.L.U32 R5, R12, 0x1f, RZ ;  /* 0x0000001f0c057819 */ /* 0x000fe200000006ff */
[----:B------:R-:W-:Y:S01]  /*3470*/  UIADD3 UR7, UPT, UPT, UR4, 0x140, URZ ;  /* 0x0000014004077890 */ /* 0x000fe2000fffe0ff */
[----:B------:R2:W-:Y:S05]  /*3480*/  SYNCS.ARRIVE.TRANS64.RED.A1T0 RZ, [R2+URZ], RZ ;  /* 0x000000ff02ff79a7 */ /* 0x0005ea00081004ff */
[----:B------:R-:W-:Y:S01]  /*3490*/  IMAD.U32 R6, RZ, RZ, UR7 ;  /* 0x00000007ff067e24 */ /* 0x000fe2000f8e00ff */
[----:B------:R-:W3:Y:S04]  /*34a0*/  SYNCS.PHASECHK.TRANS64.TRYWAIT P0, [UR4+0x150], R5 ;  /* 0x00015005ff0075a7 */ /* 0x000ee80008001104 */
[----:B------:R-:W-:Y:S01]  /*34b0*/  PRMT R6, R0, 0x654, R6 ;  /* 0x0000065400067816 */ /* 0x000fe20000000006 */
[----:B--23--:R-:W-:Y:S06]  /*34c0*/  @!P0 BRA `(.L_x_63) ;  /* 0x0000005400608947 */ /* 0x00cfec0003800000 */
.L_x_164:
[----:B------:R-:W-:Y:S01]  /*34d0*/  ULEA UR8, UR5, UR6, 0x4 ;  /* 0x0000000605087291 */ /* 0x000fe2000f8e20ff */
[----:B------:R-:W-:Y:S01]  /*34e0*/  SEL R3, R6, R3, !P2 ;  /* 0x0000000306037207 */ /* 0x000fe20005000000 */
[----:B------:R-:W-:Y:S01]  /*34f0*/  UIADD3 UR9, UPT, UPT, UR4, 0x140, URZ ;  /* 0x0000014004097890 */ /* 0x000fe2000fffe0ff */
[----:B--2---:R-:W-:Y:S01]  /*3500*/  LEA R2, R11, UR6, 0x3 ;  /* 0x000000060b027c11 */ /* 0x004fe2000f8e18ff */
[----:B------:R-:W-:Y:S01]  /*3510*/  UIADD3 UR8, UPT, UPT, UR8, 0x1d0, URZ ;  /* 0x000001d008087890 */ /* 0x000fe2000fffe0ff */
[----:B------:R2:W-:Y:S01]  /*3520*/  @!P2 SYNCS.ARRIVE.TRANS64.RED RZ, [R3+URZ], R4 ;  /* 0x0000000403ffa9a7 */ /* 0x0005e200080004ff */
[----:B------:R-:W-:Y:S01]  /*3530*/  UIADD3 UR4, UPT, UPT, UR5, 0x1, URZ ;  /* 0x0000000105047890 */ /* 0x000fe2000fffe0ff */
[----:B------:R-:W-:-:S03]  /*3540*/  VIADD R8, R8, 0x1 ;  /* 0x0000000108087836 */ /* 0x000fc60000000000 */
[----:B------:R-:W-:Y:S02]  /*3550*/  UISETP.NE.AND UP0, UPT, UR4, 0x2, UPT ;  /* 0x000000020400788c */ /* 0x000fe4000bf05270 */
[----:B------:R-:W-:Y:S01]  /*3560*/  ISETP.NE.AND P0, PT, R8, 0x2, PT ;  /* 0x000000020800780c */ /* 0x000fe20003f05270 */
[----:B------:R-:W-:Y:S06]  /*3570*/  UGETNEXTWORKID.BROADCAST [UR8], [UR9] ;  /* 0x00000000080073ca */ /* 0x000fec0008000100 */
[----:B------:R-:W-:Y:S02]  /*3580*/  USEL UR7, URZ, 0x1, UP0 ;  /* 0x00000001ff077887 */ /* 0x000fe40008000000 */
[----:B------:R-:W-:-:S04]  /*3590*/  USEL UR5, UR4, URZ, UP0 ;  /* 0x000000ff04057287 */ /* 0x000fc80008000000 */
[----:B------:R-:W-:Y:S02]  /*35a0*/  LOP3.LUT R12, R12, UR7, RZ, 0x3c, !PT ;  /* 0x000000070c0c7c12 */ /* 0x000fe4000f8e3cff */
[----:B--2---:R-:W-:-:S04]  /*35b0*/  SHF.L.U32 R4, R10, 0x1f, RZ ;  /* 0x0000001f0a047819 */ /* 0x004fc800000006ff */
[----:B------:R-:W2:Y:S02]  /*35c0*/  SYNCS.PHASECHK.TRANS64.TRYWAIT P1, [R2+URZ+0x140], R4 ;  /* 0x00014004020075a7 */ /* 0x000ea400080211ff */
[----:B--2---:R-:W-:Y:S05]  /*35d0*/  @!P1 BRA `(.L_x_64) ;  /* 0x0000005400349947 */ /* 0x004fea0003800000 */
.L_x_165:
[C---:B--2---:R-:W-:Y:S01]  /*35e0*/  LEA R4, R11.reuse, UR6, 0x4 ;  /* 0x000000060b047c11 */ /* 0x044fe2000f8e20ff */
[----:B------:R-:W-:Y:S01]  /*35f0*/  VIADD R2, R2, 0x150 ;  /* 0x0000015002027836 */ /* 0x000fe20000000000 */
[----:B------:R-:W-:Y:S01]  /*3600*/  SEL R8, R8, RZ, P0 ;  /* 0x000000ff08087207 */ /* 0x000fe20000000000 */
[----:B------:R-:W-:-:S03]  /*3610*/  VIADD R11, R11, 0x1 ;  /* 0x000000010b0b7836 */ /* 0x000fc60000000000 */
[----:B------:R-:W2:Y:S01]  /*3620*/  LDS.128 R4, [R4+0x1d0] ;  /* 0x0001d00004047984 */ /* 0x000ea20000000c00 */
[----:B------:R-:W-:Y:S02]  /*3630*/  PRMT R2, RZ, 0x654, R2 ;  /* 0x00000654ff027816 */ /* 0x000fe40000000002 */
[C---:B------:R-:W-:Y:S01]  /*3640*/  ISETP.NE.AND P1, PT, R11.reuse, 0x2, PT ;  /* 0x000000020b00780c */ /* 0x040fe20003f25270 */
[----:B------:R-:W-:Y:S01]  /*3650*/  @!PT LDS RZ, [RZ] ;  /* 0x00000000fffff984 */ /* 0x000fe20000000800 */
[----:B------:R-:W-:Y:S01]  /*3660*/  @!PT LDS RZ, [RZ] ;  /* 0x00000000fffff984 */ /* 0x000fe20000000800 */
[----:B------:R-:W-:Y:S01]  /*3670*/  @!PT LDS RZ, [RZ] ;  /* 0x00000000fffff984 */ /* 0x000fe20000000800 */
[----:B------:R-:W-:Y:S01]  /*3680*/  @!PT LDS RZ, [RZ] ;  /* 0x00000000fffff984 */ /* 0x000fe20000000800 */
[----:B------:R3:W-:Y:S06]  /*3690*/  MEMBAR.ALL.CTA ;  /* 0x0000000000007992 */ /* 0x0007ec0000008000 */
[----:B---3--:R-:W3:Y:S01]  /*36a0*/  FENCE.VIEW.ASYNC.S ;  /* 0x00000000000073c6 */ /* 0x008ee20000000000 */
[----:B------:R-:W-:Y:S01]  /*36b0*/  SEL R11, R11, RZ, P1 ;  /* 0x000000ff0b0b7207 */ /* 0x000fe20000800000 */
[----:B---3--:R3:W-:Y:S01]  /*36c0*/  SYNCS.ARRIVE.TRANS64.RED.A1T0 RZ, [R2+URZ], RZ ;  /* 0x000000ff02ff79a7 */ /* 0x0087e200081004ff */
[----:B--2---:R-:W-:-:S02]  /*36d0*/  LOP3.LUT P3, RZ, R6, 0x1, RZ, 0xc0, !PT ;  /* 0x0000000106ff7812 */ /* 0x004fc4000786c0ff */
[----:B------:R-:W-:-:S04]  /*36e0*/  SEL R4, RZ, 0x1, P1 ;  /* 0x00000001ff047807 */ /* 0x000fc80000800000 */
[----:B------:R-:W-:Y:S02]  /*36f0*/  LOP3.LUT R10, R10, R4, RZ, 0x3c, !PT ;  /* 0x000000040a0a7212 */ /* 0x000fe400078e3cff */
[----:B---3--:R-:W-:-:S04]  /*3700*/  SEL R2, RZ, 0x1, P0 ;  /* 0x00000001ff027807 */ /* 0x008fc80000000000 */
[----:B------:R-:W-:Y:S01]  /*3710*/  LOP3.LUT R9, R9, R2, RZ, 0x3c, !PT ;  /* 0x0000000209097212 */ /* 0x000fe200078e3cff */
[----:B------:R-:W-:Y:S06]  /*3720*/  @P3 BRA `(.L_x_65) ;  /* 0xfffffffc002c3947 */ /* 0x000fec000383ffff */
[----:B------:R-:W-:Y:S01]  /*3730*/  ULEA UR4, UR5, UR6, 0x3 ;  /* 0x0000000605047291 */ /* 0x000fe2000f8e18ff */
[----:B------:R-:W-:-:S08]  /*3740*/  SHF.L.U32 R2, R12, 0x1f, RZ ;  /* 0x0000001f0c027819 */ /* 0x000fd000000006ff */
[----:B------:R-:W2:Y:S02]  /*3750*/  SYNCS.PHASECHK.TRANS64 P0, [UR4+0x150], R2 ;  /* 0x00015002ff0075a7 */ /* 0x000ea40008001004 */
[----:B--2---:R-:W-:Y:S05]  /*3760*/  @P0 BRA `(.L_x_66) ;  /* 0x0000000000080947 */ /* 0x004fea0003800000 */
[----:B------:R-:W2:Y:S02]  /*3770*/  SYNCS.PHASECHK.TRANS64.TRYWAIT P0, [UR4+0x150], R2 ;  /* 0x00015002ff0075a7 */ /* 0x000ea40008001104 */
[----:B--2---:R-:W-:Y:S05]  /*3780*/  @!P0 BRA `(.L_x_67) ;  /* 0x0000005000dc8947 */ /* 0x004fea0003800000 */
.L_x_66:
[----:B------:R-:W-:-:S04]  /*3790*/  UIADD3 UR7, UPT, UPT, UR5, 0x1, URZ ;  /* 0x0000000105077890 */ /* 0x000fc8000fffe0ff */
[----:B------:R-:W-:-:S04]  /*37a0*/  UISETP.NE.AND UP0, UPT, UR7, 0x2, UPT ;  /* 0x000000020700788c */ /* 0x000fc8000bf05270 */
[----:B------:R-:W-:Y:S02]  /*37b0*/  USEL UR8, URZ, 0x1, UP0 ;  /* 0x00000001ff087887 */ /* 0x000fe40008000000 */
[----:B------:R-:W-:-:S04]  /*37c0*/  USEL UR7, UR7, URZ, UP0 ;  /* 0x000000ff07077287 */ /* 0x000fc80008000000 */
[----:B------:R-:W-:Y:S01]  /*37d0*/  ULEA UR7, UR7, UR6, 0x3 ;  /* 0x0000000607077291 */ /* 0x000fe2000f8e18ff */
[----:B--2---:R-:W-:-:S04]  /*37e0*/  LOP3.LUT R2, R12, UR8, RZ, 0x3c, !PT ;  /* 0x000000080c027c12 */ /* 0x004fc8000f8e3cff */
[----:B------:R-:W-:-:S04]  /*37f0*/  SHF.L.U32 R0, R2, 0x1f, RZ ;  /* 0x0000001f02007819 */ /* 0x000fc800000006ff */
[----:B------:R-:W2:Y:S02]  /*3800*/  SYNCS.PHASECHK.TRANS64 P0, [UR7+0x150], R0 ;  /* 0x00015000ff0075a7 */ /* 0x000ea40008001007 */
[----:B-12---:R-:W-:Y:S05]  /*3810*/  @P0 EXIT ;  /* 0x000000000000094d */ /* 0x006fea0003800000 */
[----:B------:R-:W-:Y:S02]  /*3820*/  SHF.L.U32 R2, R2, 0x1f, RZ ;  /* 0x0000001f02027819 */ /* 0x000fe400000006ff */
[----:B------:R-:W-:-:S07]  /*3830*/  MOV R0, UR7 ;  /* 0x0000000700007c02 */ /* 0x000fce0008000f00 */
.L_x_68:
[----:B-1----:R1:W2:Y:S02]  /*3840*/  SYNCS.PHASECHK.TRANS64.TRYWAIT P0, [R0+URZ+0x150], R2 ;  /* 0x00015002000075a7 */ /* 0x0022a400080011ff */
[----:B--2---:R-:W-:Y:S05]  /*3850*/  @!P0 NANOSLEEP.SYNCS 0x989680 ;  /* 0x009896800000895d */ /* 0x004fea0003900000 */
[----:B------:R-:W2:Y:S02]  /*3860*/  @!P0 SYNCS.PHASECHK.TRANS64 P0, [R0+URZ+0x150], R2 ;  /* 0x00015002000085a7 */ /* 0x000ea400080010ff */
[----:B--2---:R-:W-:Y:S05]  /*3870*/  @P0 EXIT ;  /* 0x000000000000094d */ /* 0x004fea0003800000 */
[----:B------:R-:W-:Y:S05]  /*3880*/  BRA `(.L_x_68) ;  /* 0xfffffffc00ec7947 */ /* 0x000fea000383ffff */
.L_x_61:
[----:B------:R-:W-:Y:S05]  /*3890*/  BRA.U UP5, `(.L_x_69) ;  /* 0x0000000d059c7547 */ /* 0x000fea000b800000 */
[----:B------:R-:W-:Y:S01]  /*38a0*/  UMOV UR4, 0x40 ;  /* 0x0000004000047882 */ /* 0x000fe20000000000 */
[----:B------:R-:W-:Y:S01]  /*38b0*/  NOP ;  /* 0x0000000000007918 */ /* 0x000fe20000000000 */
[----:B------:R-:W-:Y:S01]  /*38c0*/  ULEA UR5, UR45, UR4, 0x18 ;  /* 0x000000042d057291 */ /* 0x000fe2000f8ec0ff */
[----:B------:R-:W-:Y:S02]  /*38d0*/  UMOV UR6, 0x400 ;  /* 0x0000040000067882 */ /* 0x000fe40000000000 */
[----:B------:R-:W-:-:S06]  /*38e0*/  ULEA UR6, UR45, UR6, 0x18 ;  /* 0x000000062d067291 */ /* 0x000fcc000f8ec0ff */
[----:B------:R-:W2:Y:S02]  /*38f0*/  LDS.U8 R0, [UR5+0x1c] ;  /* 0x00001c05ff007984 */ /* 0x000ea40008000000 */
[----:B--2---:R-:W-:-:S13]  /*3900*/  ISETP.NE.AND P0, PT, R0, RZ, PT ;  /* 0x000000ff0000720c */ /* 0x004fda0003f05270 */
[----:B------:R-:W-:Y:S05]  /*3910*/  @P0 BRA `(.L_x_70) ;  /* 0x0000000000580947 */ /* 0x000fea0003800000 */
[----:B------:R-:W-:-:S13]  /*3920*/  ELECT P0, URZ, PT ;  /* 0x0000000000ff782f */ /* 0x000fda0003800000 */
[----:B------:R-:W-:Y:S05]  /*3930*/  @!P0 BRA `(.L_x_71) ;  /* 0x0000000000608947 */ /* 0x000fea0003800000 */
[----:B------:R-:W-:Y:S01]  /*3940*/  UMOV UR4, 0x10 ;  /* 0x0000001000047882 */ /* 0x000fe20000000000 */
[----:B------:R-:W-:Y:S01]  /*3950*/  HFMA2 R0, -RZ, RZ, 0, 5.9604644775390625e-08 ;  /* 0x00000001ff007431 */ /* 0x000fe200000001ff */
[----:B------:R-:W-:-:S03]  /*3960*/  MOV R3, 0xffff ;  /* 0x0000ffff00037802 */ /* 0x000fc60000000f00 */
[----:B------:R-:W-:Y:S04]  /*3970*/  DEPBAR.LE SB2, 0x36 ;  /* 0x0000ad800000791a */ /* 0x000fe80000000000 */
[----:B------:R-:W2:Y:S02]  /*3980*/  UTCATOMSWS.FIND_AND_SET.ALIGN UP0, UR4, UR4 ;  /* 0x00000004000475e3 */ /* 0x000ea40008000800 */
[----:B--2---:R-:W-:Y:S01]  /*3990*/  MOV R4, UR4 ;  /* 0x0000000400047c02 */ /* 0x004fe20008000f00 */
[----:B------:R-:W-:Y:S06]  /*39a0*/  BRA.U UP0, `(.L_x_72) ;  /* 0x0000000100187547 */ /* 0x000fec000b800000 */
.L_x_73:
[----:B------:R-:W-:Y:S05]  /*39b0*/  NANOSLEEP 0x64 ;  /* 0x000000640000795d */ /* 0x000fea0003800000 */
[----:B------:R-:W-:-:S05]  /*39c0*/  UMOV UR4, 0x10 ;  /* 0x0000001000047882 */ /* 0x000fca0000000000 */
[----:B------:R-:W-:Y:S04]  /*39d0*/  DEPBAR.LE SB2, 0x36 ;  /* 0x0000ad800000791a */ /* 0x000fe80000000000 */
[----:B------:R-:W2:Y:S02]  /*39e0*/  UTCATOMSWS.FIND_AND_SET.ALIGN UP0, UR4, UR4 ;  /* 0x00000004000475e3 */ /* 0x000ea40008000800 */
[----:B--2---:R-:W-:Y:S01]  /*39f0*/  MOV R4, UR4 ;  /* 0x0000000400047c02 */ /* 0x004fe20008000f00 */
[----:B------:R-:W-:Y:S05]  /*3a00*/  BRA.U !UP0, `(.L_x_73) ;  /* 0xfffffffd08e87547 */ /* 0x000fea000b83ffff */
.L_x_72:
[-C--:B------:R-:W-:Y:S02]  /*3a10*/  SHF.L.U32 R3, R3, R4.reuse, RZ ;  /* 0x0000000403037219 */ /* 0x080fe400000006ff */
[----:B------:R-:W-:Y:S01]  /*3a20*/  SHF.L.U32 R0, R0, R4, RZ ;  /* 0x0000000400007219 */ /* 0x000fe200000006ff */
[----:B------:R-:W-:Y:S02]  /*3a30*/  IMAD.SHL.U32 R4, R4, 0x20, RZ ;  /* 0x0000002004047824 */ /* 0x000fe400078e00ff */
[----:B------:R2:W-:Y:S04]  /*3a40*/  ATOMS.OR RZ, [UR5+0x14], R3 ;  /* 0x00001403ffff798c */ /* 0x0005e8000b000005 */
[----:B------:R2:W-:Y:S04]  /*3a50*/  ATOMS.OR RZ, [UR5+0x18], R0 ;  /* 0x00001800ffff798c */ /* 0x0005e8000b000005 */
[----:B------:R2:W-:Y:S01]  /*3a60*/  STS [UR6+0x1f0], R4 ;  /* 0x0001f004ff007988 */ /* 0x0005e20008000806 */
[----:B------:R-:W-:Y:S05]  /*3a70*/  BRA `(.L_x_71) ;  /* 0x0000000000107947 */ /* 0x000fea0003800000 */
.L_x_70:
[----:B------:R-:W-:Y:S02]  /*3a80*/  MOV R0, 0xffffffff ;  /* 0xffffffff00007802 */ /* 0x000fe40000000f00 */
[----:B------:R-:W-:-:S03]  /*3a90*/  MOV R4, 0x3ac0 ;  /* 0x00003ac000047802 */ /* 0x000fc60000000f00 */
[----:B------:R2:W-:Y:S04]  /*3aa0*/  STS [UR6+0x1f0], R0 ;  /* 0x0001f000ff007988 */ /* 0x0005e80008000806 */
[----:B-12--5:R-:W-:Y:S05]  /*3ab0*/  CALL.REL.NOINC `($__internal_1_$__cuda_sm10x_tcgen05_guardrail_trap_phase_invalid_during_alloc) ;  /* 0x00000054009c7944 */ /* 0x026fea0003c00000 */
.L_x_71:
[----:B------:R-:W-:Y:S05]  /*3ac0*/  WARPSYNC.ALL ;  /* 0x0000000000007948 */ /* 0x000fea0003800000 */
[----:B------:R-:W3:Y:S01]  /*3ad0*/  S2UR UR4, SR_CgaCtaId ;  /* 0x00000000000479c3 */ /* 0x000ee20000008800 */
[----:B------:R-:W-:Y:S01]  /*3ae0*/  UMOV UR17, 0x400 ;  /* 0x0000040000117882 */ /* 0x000fe20000000000 */
[----:B------:R-:W-:-:S06]  /*3af0*/  NOP ;  /* 0x0000000000007918 */ /* 0x000fcc0000000000 */
[----:B------:R-:W-:Y:S06]  /*3b00*/  BAR.ARV 0x6, 0xa0 ;  /* 0x0182800000007b1d */ /* 0x000fec0000002000 */
[----:B------:R-:W4:Y:S01]  /*3b10*/  LDCU UR5, c[0x0][0x38c] ;  /* 0x00007180ff0577ac */ /* 0x000f220008000800 */
[----:B------:R-:W-:Y:S01]  /*3b20*/  LOP3.LUT R2, R2, 0xffff, RZ, 0xc0, !PT ;  /* 0x0000ffff02027812 */ /* 0x000fe200078ec0ff */
[----:B------:R-:W-:Y:S01]  /*3b30*/  IMAD.MOV.U32 R11, RZ, RZ, 0x1 ;  /* 0x00000001ff0b7424 */ /* 0x000fe200078e00ff */
[----:B------:R-:W-:Y:S01]  /*3b40*/  CS2R R8, SRZ ;  /* 0x0000000000087805 */ /* 0x000fe2000001ff00 */
[----:B------:R-:W1:Y:S01]  /*3b50*/  LDCU UR8, c[0x0][0x38c] ;  /* 0x00007180ff0877ac */ /* 0x000e620008000800 */
[----:B------:R-:W-:Y:S01]  /*3b60*/  R2UR UR19, R2 ;  /* 0x00000000021372ca */ /* 0x000fe200000e0000 */
[----:B------:R-:W-:Y:S01]  /*3b70*/  IMAD.MOV.U32 R10, RZ, RZ, RZ ;  /* 0x000000ffff0a7224 */ /* 0x000fe200078e00ff */
[----:B------:R-:W-:Y:S01]  /*3b80*/  UMOV UR22, URZ ;  /* 0x000000ff00167c82 */ /* 0x000fe20008000000 */
[----:B------:R-:W-:Y:S01]  /*3b90*/  UMOV UR14, URZ ;  /* 0x000000ff000e7c82 */ /* 0x000fe20008000000 */
[----:B---3--:R-:W-:Y:S01]  /*3ba0*/  ULEA UR17, UR4, UR17, 0x18 ;  /* 0x0000001104117291 */ /* 0x008fe2000f8ec0ff */
[----:B------:R-:W-:Y:S01]  /*3bb0*/  UMOV UR26, 0x0 ;  /* 0x00000000001a7882 */ /* 0x000fe20000000000 */
[----:B------:R-:W-:-:S02]  /*3bc0*/  UMOV UR27, 0x42004a0 ;  /* 0x042004a0001b7882 */ /* 0x000fc40000000000 */
[----:B------:R-:W-:Y:S02]  /*3bd0*/  UIADD3 UR6, UPT, UPT, UR17, 0x4400, URZ ;  /* 0x0000440011067890 */ /* 0x000fe4000fffe0ff */
[----:B------:R-:W-:Y:S02]  /*3be0*/  UIADD3 UR7, UPT, UPT, UR17, 0x15400, URZ ;  /* 0x0001540011077890 */ /* 0x000fe4000fffe0ff */
[----:B----4-:R-:W-:Y:S01]  /*3bf0*/  UIADD3 UR5, UPT, UPT, UR5, 0x3f, URZ ;  /* 0x0000003f05057890 */ /* 0x010fe2000fffe0ff */
[----:B--2---:R-:W2:Y:S01]  /*3c00*/  LDS R0, [UR17+0x1f0] ;  /* 0x0001f011ff007984 */ /* 0x004ea20008000800 */
[----:B------:R-:W-:Y:S02]  /*3c10*/  USHF.R.U32.HI UR6, URZ, 0x4, UR6 ;  /* 0x00000004ff067899 */ /* 0x000fe40008011606 */
[----:B------:R-:W-:Y:S02]  /*3c20*/  USHF.R.S32.HI UR4, URZ, 0x1f, UR5 ;  /* 0x0000001fff047899 */ /* 0x000fe40008011405 */
[----:B------:R-:W-:-:S02]  /*3c30*/  ULOP3.LUT UR6, UR6, 0x3fff, URZ, 0xc0, !UPT ;  /* 0x00003fff06067892 */ /* 0x000fc4000f8ec0ff */
[----:B------:R-:W-:Y:S02]  /*3c40*/  ULEA.HI UR4, UR4, UR5, URZ, 0x6 ;  /* 0x0000000504047291 */ /* 0x000fe4000f8f30ff */
[----:B------:R-:W-:Y:S02]  /*3c50*/  USHF.R.U32.HI UR5, URZ, 0x4, UR7 ;  /* 0x00000004ff057899 */ /* 0x000fe40008011607 */
[----:B------:R-:W-:Y:S02]  /*3c60*/  USHF.R.S32.HI UR28, URZ, 0x6, UR4 ;  /* 0x00000006ff1c7899 */ /* 0x000fe40008011404 */
[----:B------:R-:W-:Y:S02]  /*3c70*/  ULOP3.LUT UR5, UR5, 0x3fff, URZ, 0xc0, !UPT ;  /* 0x00003fff05057892 */ /* 0x000fe4000f8ec0ff */
[----:B------:R-:W-:Y:S02]  /*3c80*/  UISETP.LT.AND UP0, UPT, UR28, 0x1, UPT ;  /* 0x000000011c00788c */ /* 0x000fe4000bf01270 */
[----:B------:R-:W-:-:S02]  /*3c90*/  ULOP3.LUT UR20, UR6, 0x10000, URZ, 0xfc, !UPT ;  /* 0x0001000006147892 */ /* 0x000fc4000f8efcff */
[----:B------:R-:W-:Y:S02]  /*3ca0*/  USEL UR29, UR28, 0x1, !UP0 ;  /* 0x000000011c1d7887 */ /* 0x000fe4000c000000 */
[----:B------:R-:W-:Y:S02]  /*3cb0*/  ULOP3.LUT UR21, UR5, 0x10000, URZ, 0xfc, !UPT ;  /* 0x0001000005157892 */ /* 0x000fe4000f8efcff */
[----:B------:R-:W-:Y:S02]  /*3cc0*/  UIADD3 UR29, UPT, UPT, -UR29, URZ, URZ ;  /* 0x000000ff1d1d7290 */ /* 0x000fe4000fffe1ff */
[----:B-1----:R-:W-:Y:S01]  /*3cd0*/  UISETP.GE.AND UP4, UPT, UR8, 0x1, UPT ;  /* 0x000000010800788c */ /* 0x002fe2000bf86270 */
[----:B------:R-:W-:Y:S01]  /*3ce0*/  UMOV UR24, 0x0 ;  /* 0x0000000000187882 */ /* 0x000fe20000000000 */
[----:B------:R-:W-:Y:S01]  /*3cf0*/  UMOV UR25, 0x42004a0 ;  /* 0x042004a000197882 */ /* 0x000fe20000000000 */
[----:B--2---:R-:W-:-:S15]  /*3d00*/  R2UR UR30, R0 ;  /* 0x00000000001e72ca */ /* 0x004fde00000e0000 */
.L_x_80:
[----:B------:R-:W-:Y:S02]  /*3d10*/  LEA R0, R10, UR17, 0x3 ;  /* 0x000000110a007c11 */ /* 0x000fe4000f8e18ff */
[----:B------:R-:W-:Y:S02]  /*3d20*/  SHF.L.U32 R2, R9, 0x1f, RZ ;  /* 0x0000001f09027819 */ /* 0x000fe400000006ff */
[----:B------:R-:W-:Y:S01]  /*3d30*/  PLOP3.LUT P0, PT, PT, PT, UP4, 0x80, 0x8 ;  /* 0x000000000008781c */ /* 0x000fe20003f0f048 */
[----:B------:R-:W-:Y:S01]  /*3d40*/  VIADD R3, R0, 0x150 ;  /* 0x0000015000037836 */ /* 0x000fe20000000000 */
[----:B-1----:R-:W1:Y:S02]  /*3d50*/  SYNCS.PHASECHK.TRANS64.TRYWAIT P1, [R0+URZ+0x140], R2 ;  /* 0x00014002000075a7 */ /* 0x002e6400080211ff */
[----:B-1-3--:R-:W-:Y:S09]  /*3d60*/  @!P1 BRA `(.L_x_74) ;  /* 0x0000004c007c9947 */ /* 0x00aff20003800000 */
.L_x_167:
[----:B------:R-:W-:Y:S01]  /*3d70*/  LEA R4, R10, UR17, 0x4 ;  /* 0x000000110a047c11 */ /* 0x000fe2000f8e20ff */
[----:B------:R-:W-:Y:S01]  /*3d80*/  @UP4 ULEA UR4, UR14, UR17, 0x3 ;  /* 0x000000110e044291 */ /* 0x000fe2000f8e18ff */
[----:B------:R-:W-:Y:S01]  /*3d90*/  PLOP3.LUT P2, PT, PT, PT, PT, 0x80, 0x8 ;  /* 0x000000000008781c */ /* 0x000fe20003f4f070 */
[----:B------:R-:W-:Y:S01]  /*3da0*/  ULEA UR23, UR22, UR17, 0x3 ;  /* 0x0000001116177291 */ /* 0x000fe2000f8e18ff */
[----:B------:R-:W-:Y:S02]  /*3db0*/  PRMT R3, RZ, 0x654, R3 ;  /* 0x00000654ff037816 */ /* 0x000fe40000000003 */
[----:B------:R-:W2:Y:S01]  /*3dc0*/  LDS.128 R4, [R4+0x1d0] ;  /* 0x0001d00004047984 */ /* 0x000ea20000000c00 */
[----:B-1----:R-:W-:Y:S02]  /*3dd0*/  @P0 SHF.L.U32 R2, R8, 0x1f, RZ ;  /* 0x0000001f08020819 */ /* 0x002fe400000006ff */
[----:B------:R-:W-:Y:S01]  /*3de0*/  SHF.L.U32 R0, R11, 0x1f, RZ ;  /* 0x0000001f0b007819 */ /* 0x000fe200000006ff */
[----:B------:R-:W-:Y:S01]  /*3df0*/  @!PT LDS RZ, [RZ] ;  /* 0x00000000fffff984 */ /* 0x000fe20000000800 */
[----:B------:R-:W-:Y:S01]  /*3e00*/  @!PT LDS RZ, [RZ] ;  /* 0x00000000fffff984 */ /* 0x000fe20000000800 */
[----:B------:R-:W-:Y:S01]  /*3e10*/  @!PT LDS RZ, [RZ] ;  /* 0x00000000fffff984 */ /* 0x000fe20000000800 */
[----:B------:R-:W-:Y:S01]  /*3e20*/  @!PT LDS RZ, [RZ] ;  /* 0x00000000fffff984 */ /* 0x000fe20000000800 */
[----:B------:R1:W-:Y:S06]  /*3e30*/  MEMBAR.ALL.CTA ;  /* 0x0000000000007992 */ /* 0x0003ec0000008000 */
[----:B-1----:R-:W1:Y:S02]  /*3e40*/  FENCE.VIEW.ASYNC.S ;  /* 0x00000000000073c6 */ /* 0x002e640000000000 */
[----:B-1----:R1:W-:Y:S01]  /*3e50*/  SYNCS.ARRIVE.TRANS64.RED.A1T0 RZ, [R3+URZ], RZ ;  /* 0x000000ff03ff79a7 */ /* 0x0023e200081004ff */
[----:B------:R1:W3:Y:S01]  /*3e60*/  @P0 SYNCS.PHASECHK.TRANS64.TRYWAIT P2, [UR4], R2 ;  /* 0x00000002ff0005a7 */ /* 0x0002e20008041104 */
[----:B------:R-:W-:Y:S01]  /*3e70*/  ULEA.HI UR4, UR22, UR22, URZ, 0x1 ;  /* 0x0000001616047291 */ /* 0x000fe2000f8f08ff */
[----:B--2---:R-:W-:-:S03]  /*3e80*/  LOP3.LUT P1, RZ, R6, 0x1, RZ, 0xc0, !PT ;  /* 0x0000000106ff7812 */ /* 0x004fc6000782c0ff */
[----:B------:R-:W-:Y:S02]  /*3e90*/  USHF.L.U32 UR18, UR4, 0x6, URZ ;  /* 0x0000000604127899 */ /* 0x000fe400080006ff */
[----:B------:R-:W-:Y:S02]  /*3ea0*/  ULOP3.LUT UR4, UR4, 0xffe, URZ, 0xc0, !UPT ;  /* 0x00000ffe04047892 */ /* 0x000fe4000f8ec0ff */
[----:B------:R-:W-:Y:S02]  /*3eb0*/  ULOP3.LUT UR18, UR18, 0xffffff80, URZ, 0xc0, !UPT ;  /* 0xffffff8012127892 */ /* 0x000fe4000f8ec0ff */
[----:B------:R-:W-:Y:S02]  /*3ec0*/  UIADD3 UR4, UPT, UPT, -UR4, UR22, URZ ;  /* 0x0000001604047290 */ /* 0x000fe4000fffe1ff */
[----:B------:R-:W-:Y:S01]  /*3ed0*/  UIADD3 UR18, UPT, UPT, UR30, UR18, URZ ;  /* 0x000000121e127290 */ /* 0x000fe2000fffe0ff */
[----:B------:R-:W2:Y:S03]  /*3ee0*/  SYNCS.PHASECHK.TRANS64.TRYWAIT P0, [UR23+0x180], R0 ;  /* 0x00018000ff0075a7 */ /* 0x000ea60008001117 */
[----:B------:R-:W-:Y:S01]  /*3ef0*/  ULEA UR18, UR4, UR18, 0x14 ;  /* 0x0000001204127291 */ /* 0x000fe2000f8ea0ff */
[----:B-123--:R-:W-:Y:S11]  /*3f00*/  @!P0 BRA `(.L_x_75) ;  /* 0x0000004c00288947 */ /* 0x00eff60003800000 */
.L_x_169:
[----:B------:R-:W-:Y:S01]  /*3f10*/  IADD3 R10, PT, PT, R10, 0x1, RZ ;  /* 0x000000010a0a7810 */ /* 0x000fe20007ffe0ff */
[----:B------:R-:W-:Y:S06]  /*3f20*/  BRA.U !UP4, `(.L_x_76) ;  /* 0x000000010c987547 */ /* 0x000fec000b800000 */
[----:B------:R-:W-:Y:S01]  /*3f30*/  UPLOP3.LUT UP2, UPT, UPT, UPT, UPT, 0x40, 0x4 ;  /* 0x000000000004789c */ /* 0x000fe20003f4e870 */
[----:B------:R-:W-:Y:S01]  /*3f40*/  UMOV UR16, UR29 ;  /* 0x0000001d00107c82 */ /* 0x000fe20008000000 */
[----:B------:R-:W-:Y:S01]  /*3f50*/  UMOV UR15, UR28 ;  /* 0x0000001c000f7c82 */ /* 0x000fe20008000000 */
[----:B------:R-:W-:-:S08]  /*3f60*/  UMOV UR6, UR14 ;  /* 0x0000000e00067c82 */ /* 0x000fd00008000000 */
.L_x_79:
[----:B------:R-:W-:Y:S02]  /*3f70*/  UIADD3 UR16, UPT, UPT, UR16, 0x1, URZ ;  /* 0x0000000110107890 */ /* 0x000fe4000fffe0ff */
[----:B--2---:R-:W-:Y:S02]  /*3f80*/  ULEA UR5, UR6, UR17, 0x3 ;  /* 0x0000001106057291 */ /* 0x004fe4000f8e18ff */
[----:B------:R-:W-:Y:S01]  /*3f90*/  UISETP.NE.AND UP3, UPT, UR16, URZ, UPT ;  /* 0x000000ff1000728c */ /* 0x000fe2000bf65270 */
[----:B---3--:R-:W-:Y:S10]  /*3fa0*/  @P2 BRA `(.L_x_77) ;  /* 0x00000000000c2947 */ /* 0x008ff40003800000 */
[----:B-1----:R-:W-:Y:S04]  /*3fb0*/  SHF.L.U32 R2, R8, 0x1f, RZ ;  /* 0x0000001f08027819 */ /* 0x002fe800000006ff */
[----:B------:R-:W1:Y:S02]  /*3fc0*/  SYNCS.PHASECHK.TRANS64.TRYWAIT P0, [UR5], R2 ;  /* 0x00000002ff0075a7 */ /* 0x000e640008001105 */
[----:B-1----:R-:W-:Y:S05]  /*3fd0*/  @!P0 BRA `(.L_x_78) ;  /* 0x0000004c000c8947 */ /* 0x002fea0003800000 */
.L_x_77:
[----:B------:R-:W-:Y:S01]  /*3fe0*/  UISETP.NE.AND UP0, UPT, UR15, 0x1, UPT ;  /* 0x000000010f00788c */ /* 0x000fe2000bf05270 */
[----:B------:R-:W-:Y:S01]  /*3ff0*/  PLOP3.LUT P2, PT, PT, PT, PT, 0x80, 0x8 ;  /* 0x000000000008781c */ /* 0x000fe20003f4f070 */
[----:B------:R-:W-:Y:S02]  /*4000*/  UIADD3 UR4, UPT, UPT, UR6, 0x1, URZ ;  /* 0x0000000106047890 */ /* 0x000fe4000fffe0ff */
[----:B------:R-:W-:Y:S02]  /*4010*/  ULEA UR12, UR6, UR21, 0x9 ;  /* 0x00000015060c7291 */ /* 0x000fe4000f8e48ff */
[----:B------:R-:W-:Y:S01]  /*4020*/  UISETP.NE.AND UP1, UPT, UR4, 0x11, UPT ;  /* 0x000000110400788c */ /* 0x000fe2000bf25270 */
[----:B------:R-:W-:Y:S01]  /*4030*/  PLOP3.LUT P0, PT, PT, PT, UP0, 0x80, 0x8 ;  /* 0x000000000008781c */ /* 0x000fe20003f0f008 */
[----:B------:R-:W-:Y:S02]  /*4040*/  UIADD3 UR10, UPT, UPT, UR12, 0x2, URZ ;  /* 0x000000020c0a7890 */ /* 0x000fe4000fffe0ff */
[----:B------:R-:W-:Y:S02]  /*4050*/  USEL UR7, URZ, 0x1, UP1 ;  /* 0x00000001ff077887 */ /* 0x000fe40008800000 */
[----:B------:R-:W-:Y:S02]  /*4060*/  USEL UR14, UR4, URZ, UP1 ;  /* 0x000000ff040e7287 */ /* 0x000fe40008800000 */
[----:B------:R-:W-:Y:S02]  /*4070*/  UIADD3 UR15, UPT, UPT, UR15, -0x1, URZ ;  /* 0xffffffff0f0f7890 */ /* 0x000fe4000fffe0ff */
[----:B------:R-:W-:Y:S01]  /*4080*/  @UP0 ULEA UR4, UR14, UR17, 0x3 ;  /* 0x000000110e040291 */ /* 0x000fe2000f8e18ff */
[----:B------:R-:W-:Y:S01]  /*4090*/  LOP3.LUT R8, R8, UR7, RZ, 0x3c, !PT ;  /* 0x0000000708087c12 */ /* 0x000fe2000f8e3cff */
[----:B------:R-:W-:Y:S01]  /*40a0*/  UIADD3 UR7, UPT, UPT, UR5, 0x88, URZ ;  /* 0x0000008805077890 */ /* 0x000fe2000fffe0ff */
[----:B------:R-:W-:Y:S02]  /*40b0*/  UMOV UR13, 0x80004020 ;  /* 0x80004020000d7882 */ /* 0x000fe40000000000 */
[----:B-1----:R-:W-:Y:S01]  /*40c0*/  @P0 SHF.L.U32 R0, R8, 0x1f, RZ ;  /* 0x0000001f08000819 */ /* 0x002fe200000006ff */
[----:B------:R-:W-:Y:S01]  /*40d0*/  UMOV UR5, 0x80004020 ;  /* 0x8000402000057882 */ /* 0x000fe20000000000 */
[----:B------:R-:W-:Y:S01]  /*40e0*/  UMOV UR11, 0x80004020 ;  /* 0x80004020000b7882 */ /* 0x000fe20000000000 */
[----:B------:R-:W-:Y:S01]  /*40f0*/  UMOV UR9, 0x80004020 ;  /* 0x8000402000097882 */ /* 0x000fe20000000000 */
[----:B------:R2:W3:Y:S01]  /*4100*/  @P0 SYNCS.PHASECHK.TRANS64.TRYWAIT P2, [UR4], R0 ;  /* 0x00000000ff0005a7 */ /* 0x0004e20008041104 */
[----:B------:R-:W-:Y:S03]  /*4110*/  ULEA UR4, UR6, UR20, 0x8 ;  /* 0x0000001406047291 */ /* 0x000fe6000f8e40ff */
[----:B------:R-:W-:Y:S01]  /*4120*/  UMOV UR6, UR14 ;  /* 0x0000000e00067c82 */ /* 0x000fe20008000000 */
[----:B------:R-:W-:Y:S05]  /*4130*/  UIADD3 UR8, UPT, UPT, UR4, 0x2, URZ ;  /* 0x0000000204087890 */ /* 0x000fea000fffe0ff */
[----:B------:R2:W-:Y:S01]  /*4140*/  UTCIMMA gdesc[UR4], gdesc[UR12], tmem[UR18], tmem[UR26], idesc[UR27], UP2 ;  /* 0x00ff1a0c040075ea */ /* 0x0005e20009000112 */
[----:B------:R-:W-:Y:S03]  /*4150*/  UPLOP3.LUT UP2, UPT, UPT, UPT, UPT, 0x80, 0x8 ;  /* 0x000000000008789c */ /* 0x000fe60003f4f070 */
[----:B------:R2:W-:Y:S01]  /*4160*/  UTCIMMA gdesc[UR8], gdesc[UR10], tmem[UR18], tmem[UR24], idesc[UR25], UPT ;  /* 0x00ff180a080075ea */ /* 0x0005e2000b800112 */
[----:B------:R2:W-:Y:S01]  /*4170*/  UTCBAR.MULTICAST [UR7], URZ, UR19 ;  /* 0x000000ff070073e9 */ /* 0x0005e20008000813 */
[----:B------:R-:W-:Y:S06]  /*4180*/  BRA.U UP3, `(.L_x_79) ;  /* 0xfffffffd03787547 */ /* 0x000fec000b83ffff */
.L_x_76:
[----:B--2---:R-:W-:Y:S01]  /*4190*/  UIADD3 UR4, UPT, UPT, UR22, 0x1, URZ ;  /* 0x0000000116047890 */ /* 0x004fe2000fffe0ff */
[C---:B------:R-:W-:Y:S01]  /*41a0*/  ISETP.NE.AND P0, PT, R10.reuse, 0x2, PT ;  /* 0x000000020a00780c */ /* 0x040fe20003f05270 */
[----:B------:R-:W-:Y:S02]  /*41b0*/  UIADD3 UR5, UPT, UPT, UR23, 0x160, URZ ;  /* 0x0000016017057890 */ /* 0x000fe4000fffe0ff */
[----:B------:R-:W-:Y:S01]  /*41c0*/  UISETP.NE.AND UP0, UPT, UR4, 0x4, UPT ;  /* 0x000000040400788c */ /* 0x000fe2000bf05270 */
[----:B-1----:R-:W-:Y:S02]  /*41d0*/  SEL R0, RZ, 0x1, P0 ;  /* 0x00000001ff007807 */ /* 0x002fe40000000000 */
[----:B------:R-:W-:Y:S01]  /*41e0*/  SEL R10, R10, RZ, P0 ;  /* 0x000000ff0a0a7207 */ /* 0x000fe20000000000 */
[----:B------:R-:W-:Y:S01]  /*41f0*/  USEL UR6, URZ, 0x1, UP0 ;  /* 0x00000001ff067887 */ /* 0x000fe20008000000 */
[----:B------:R-:W-:Y:S01]  /*4200*/  LOP3.LUT R9, R9, R0, RZ, 0x3c, !PT ;  /* 0x0000000009097212 */ /* 0x000fe200078e3cff */
[----:B------:R-:W-:Y:S01]  /*4210*/  USEL UR22, UR4, URZ, UP0 ;  /* 0x000000ff04167287 */ /* 0x000fe20008000000 */
[----:B------:R1:W-:Y:S03]  /*4220*/  UTCBAR [UR5], URZ ;  /* 0x000000ff050073e9 */ /* 0x0003e600080000ff */
[----:B------:R-:W-:Y:S01]  /*4230*/  LOP3.LUT R11, R11, UR6, RZ, 0x3c, !PT ;  /* 0x000000060b0b7c12 */ /* 0x000fe2000f8e3cff */
[----:B------:R-:W-:Y:S07]  /*4240*/  @P1 BRA `(.L_x_80) ;  /* 0xfffffff800b01947 */ /* 0x000fee000383ffff */
[----:B------:R-:W2:Y:S01]  /*4250*/  S2UR UR8, SR_CgaCtaId ;  /* 0x00000000000879c3 */ /* 0x000ea20000008800 */
[----:B------:R-:W-:Y:S01]  /*4260*/  ELECT P0, URZ, PT ;  /* 0x0000000000ff782f */ /* 0x000fe20003800000 */
[----:B------:R-:W-:Y:S01]  /*4270*/  IMAD.MOV.U32 R0, RZ, RZ, 0x1 ;  /* 0x00000001ff007424 */ /* 0x000fe200078e00ff */
[----:B------:R-:W-:Y:S01]  /*4280*/  UIADD3 UR17, UPT, UPT, UR17, 0x180, URZ ;  /* 0x0000018011117890 */ /* 0x000fe2000fffe0ff */
[----:B------:R-:W-:Y:S01]  /*4290*/  SHF.L.U32 R2, R11, 0x1f, RZ ;  /* 0x0000001f0b027819 */ /* 0x000fe200000006ff */
[----:B------:R-:W-:-:S03]  /*42a0*/  UMOV UR4, 0x40 ;  /* 0x0000004000047882 */ /* 0x000fc60000000000 */
[----:B------:R-:W-:Y:S01]  /*42b0*/  UVIRTCOUNT.DEALLOC.SMPOOL 0x80 ;  /* 0x000000800000784c */ /* 0x000fe20000000000 */
[----:B--2---:R-:W-:Y:S02]  /*42c0*/  ULEA UR8, UR8, UR4, 0x18 ;  /* 0x0000000408087291 */ /* 0x004fe4000f8ec0ff */
[----:B------:R-:W-:-:S07]  /*42d0*/  ULEA UR4, UR22, UR17, 0x3 ;  /* 0x0000001116047291 */ /* 0x000fce000f8e18ff */
[----:B------:R2:W-:Y:S02]  /*42e0*/  @P0 STS.U8 [UR8+0x1c], R0 ;  /* 0x00001c00ff000988 */ /* 0x0005e40008000008 */
[----:B------:R-:W4:Y:S02]  /*42f0*/  SYNCS.PHASECHK.TRANS64.TRYWAIT P0, [UR4], R2 ;  /* 0x00000002ff0075a7 */ /* 0x000f240008001104 */
[----:B--2-4-:R-:W-:Y:S05]  /*4300*/  @!P0 BRA `(.L_x_81) ;  /* 0x0000004800588947 */ /* 0x014fea0003800000 */
.L_x_172:
[----:B------:R-:W-:-:S04]  /*4310*/  UIADD3 UR4, UPT, UPT, UR22, 0x1, URZ ;  /* 0x0000000116047890 */ /* 0x000fc8000fffe0ff */
[----:B------:R-:W-:-:S04]  /*4320*/  UISETP.NE.AND UP0, UPT, UR4, 0x4, UPT ;  /* 0x000000040400788c */ /* 0x000fc8000bf05270 */
[----:B------:R-:W-:Y:S02]  /*4330*/  USEL UR6, URZ, 0x1, UP0 ;  /* 0x00000001ff067887 */ /* 0x000fe40008000000 */
[----:B------:R-:W-:-:S04]  /*4340*/  USEL UR4, UR4, URZ, UP0 ;  /* 0x000000ff04047287 */ /* 0x000fc80008000000 */
[----:B-1----:R-:W-:Y:S01]  /*4350*/  ULEA UR5, UR4, UR17, 0x3 ;  /* 0x0000001104057291 */ /* 0x002fe2000f8e18ff */
[----:B--2---:R-:W-:-:S04]  /*4360*/  LOP3.LUT R2, R11, UR6, RZ, 0x3c, !PT ;  /* 0x000000060b027c12 */ /* 0x004fc8000f8e3cff */
[----:B------:R-:W-:-:S04]  /*4370*/  SHF.L.U32 R3, R2, 0x1f, RZ ;  /* 0x0000001f02037819 */ /* 0x000fc800000006ff */
[----:B------:R-:W1:Y:S02]  /*4380*/  SYNCS.PHASECHK.TRANS64.TRYWAIT P0, [UR5], R3 ;  /* 0x00000003ff0075a7 */ /* 0x000e640008001105 */
[----:B-1----:R-:W-:Y:S05]  /*4390*/  @!P0 BRA `(.L_x_82) ;  /* 0x00000048004c8947 */ /* 0x002fea0003800000 */
.L_x_174:
        /* <DEDUP_REMOVED lines=9> */
.L_x_176:
[----:B------:R-:W-:-:S04]  /*4430*/  UIADD3 UR4, UPT, UPT, UR4, 0x1, URZ ;  /* 0x0000000104047890 */ /* 0x000fc8000fffe0ff */
[----:B------:R-:W-:-:S04]  /*4440*/  UISETP.NE.AND UP0, UPT, UR4, 0x4, UPT ;  /* 0x000000040400788c */ /* 0x000fc8000bf05270 */
[----:B------:R-:W-:Y:S02]  /*4450*/  USEL UR5, URZ, 0x1, UP0 ;  /* 0x00000001ff057887 */ /* 0x000fe40008000000 */
[----:B------:R-:W-:-:S04]  /*4460*/  USEL UR4, UR4, URZ, UP0 ;  /* 0x000000ff04047287 */ /* 0x000fc80008000000 */
[----:B------:R-:W-:Y:S01]  /*4470*/  ULEA UR4, UR4, UR17, 0x3 ;  /* 0x0000001104047291 */ /* 0x000fe2000f8e18ff */
[----:B------:R-:W-:-:S04]  /*4480*/  LOP3.LUT R2, R2, UR5, RZ, 0x3c, !PT ;  /* 0x0000000502027c12 */ /* 0x000fc8000f8e3cff */
[----:B------:R-:W-:-:S04]  /*4490*/  SHF.L.U32 R2, R2, 0x1f, RZ ;  /* 0x0000001f02027819 */ /* 0x000fc800000006ff */
[----:B------:R-:W2:Y:S02]  /*44a0*/  SYNCS.PHASECHK.TRANS64.TRYWAIT P0, [UR4], R2 ;  /* 0x00000002ff0075a7 */ /* 0x000ea40008001104 */
[----:B--2---:R-:W-:Y:S05]  /*44b0*/  @!P0 BRA `(.L_x_84) ;  /* 0x0000004800348947 */ /* 0x004fea0003800000 */
.L_x_178:
[----:B------:R-:W-:Y:S01]  /*44c0*/  NOP ;  /* 0x0000000000007918 */ /* 0x000fe20000000000 */
[----:B-1----:R-:W1:Y:S01]  /*44d0*/  LDS R0, [UR8+0x14] ;  /* 0x00001408ff007984 */ /* 0x002e620008000800 */
[----:B------:R-:W-:Y:S01]  /*44e0*/  ULOP3.LUT UR4, UR30, 0xffff, URZ, 0xc0, !UPT ;  /* 0x0000ffff1e047892 */ /* 0x000fe2000f8ec0ff */
[----:B------:R-:W-:Y:S01]  /*44f0*/  UMOV UR5, 0xffff ;  /* 0x0000ffff00057882 */ /* 0x000fe20000000000 */
[----:B------:R-:W-:Y:S02]  /*4500*/  UMOV UR6, 0x1 ;  /* 0x0000000100067882 */ /* 0x000fe40000000000 */
[----:B------:R-:W-:-:S04]  /*4510*/  USHF.R.U32.HI UR4, URZ, 0x5, UR4 ;  /* 0x00000005ff047899 */ /* 0x000fc80008011604 */
[----:B------:R-:W-:Y:S02]  /*4520*/  USHF.L.U32 UR5, UR5, UR4, URZ ;  /* 0x0000000405057299 */ /* 0x000fe400080006ff */
[----:B------:R-:W-:-:S04]  /*4530*/  USHF.L.U32 UR4, UR6, UR4, URZ ;  /* 0x0000000406047299 */ /* 0x000fc800080006ff */
[----:B-1----:R-:W-:-:S04]  /*4540*/  LOP3.LUT R0, R0, UR5, RZ, 0xc0, !PT ;  /* 0x0000000500007c12 */ /* 0x002fc8000f8ec0ff */
[----:B------:R-:W-:-:S13]  /*4550*/  ISETP.NE.AND P0, PT, R0, UR5, PT ;  /* 0x0000000500007c0c */ /* 0x000fda000bf05270 */
[----:B------:R-:W-:Y:S05]  /*4560*/  @P0 BRA `(.L_x_85) ;  /* 0x0000000000580947 */ /* 0x000fea0003800000 */
[----:B------:R-:W1:Y:S02]  /*4570*/  LDS R0, [UR8+0x18] ;  /* 0x00001808ff007984 */ /* 0x000e640008000800 */
[----:B-1----:R-:W-:-:S04]  /*4580*/  LOP3.LUT R0, R0, UR4, RZ, 0xc0, !PT ;  /* 0x0000000400007c12 */ /* 0x002fc8000f8ec0ff */
[----:B------:R-:W-:-:S13]  /*4590*/  ISETP.NE.AND P0, PT, R0, UR4, PT ;  /* 0x0000000400007c0c */ /* 0x000fda000bf05270 */
[----:B------:R-:W-:Y:S05]  /*45a0*/  @P0 BRA `(.L_x_86) ;  /* 0x00000000003c0947 */ /* 0x000fea0003800000 */
[----:B------:R-:W1:Y:S01]  /*45b0*/  S2R R2, SR_LANEID ;  /* 0x0000000000027919 */ /* 0x000e620000000000 */
[----:B------:R-:W-:-:S06]  /*45c0*/  ULOP3.LUT UR5, URZ, UR5, URZ, 0x33, !UPT ;  /* 0x00000005ff057292 */ /* 0x000fcc000f8e33ff */
[----:B------:R-:W-:-:S04]  /*45d0*/  IMAD.U32 R0, RZ, RZ, UR5 ;  /* 0x00000005ff007e24 */ /* 0x000fc8000f8e00ff */
[----:B------:R2:W4:Y:S02]  /*45e0*/  REDUX UR7, R0 ;  /* 0x00000000000773c4 */ /* 0x0005240000000000 */
[----:B------:R1:W-:Y:S01]  /*45f0*/  UTCATOMSWS.AND URZ, UR5 ;  /* 0x0000000500ff79e3 */ /* 0x0003e20008000000 */
[----:B--2---:R-:W-:Y:S01]  /*4600*/  LOP3.LUT R0, RZ, UR4, RZ, 0x33, !PT ;  /* 0x00000004ff007c12 */ /* 0x004fe2000f8e33ff */
[----:B------:R-:W-:Y:S02]  /*4610*/  VOTEU.ANY UR4, UPT, PT ;  /* 0x0000000000047886 */ /* 0x000fe400038e0100 */
[----:B------:R-:W-:Y:S02]  /*4620*/  UFLO.U32 UR4, UR4 ;  /* 0x00000004000472bd */ /* 0x000fe400080e0000 */
[----:B------:R-:W2:Y:S04]  /*4630*/  REDUX UR6, R0 ;  /* 0x00000000000673c4 */ /* 0x000ea80000000000 */
[----:B-1----:R-:W-:-:S02]  /*4640*/  ISETP.EQ.U32.AND P0, PT, R2, UR4, PT ;  /* 0x0000000402007c0c */ /* 0x002fc4000bf02070 */
[----:B----4-:R-:W-:-:S11]  /*4650*/  MOV R2, UR7 ;  /* 0x0000000700027c02 */ /* 0x010fd60008000f00 */
[----:B------:R1:W-:Y:S01]  /*4660*/  @P0 ATOMS.AND RZ, [UR8+0x14], R2 ;  /* 0x00001402ffff098c */ /* 0x0003e2000a800008 */
[----:B--2---:R-:W-:-:S05]  /*4670*/  IMAD.U32 R0, RZ, RZ, UR6 ;  /* 0x00000006ff007e24 */ /* 0x004fca000f8e00ff */
[----:B------:R1:W-:Y:S01]  /*4680*/  @P0 ATOMS.AND RZ, [UR8+0x18], R0 ;  /* 0x00001800ffff098c */ /* 0x0003e2000a800008 */
[----:B------:R-:W-:Y:S05]  /*4690*/  BRA `(.L_x_87) ;  /* 0x0000000000147947 */ /* 0x000fea0003800000 */
.L_x_86:
[----:B------:R-:W-:Y:S02]  /*46a0*/  MOV R2, 0x46c0 ;  /* 0x000046c000027802 */ /* 0x000fe40000000f00 */
[----:B---3-5:R-:W-:Y:S05]  /*46b0*/  CALL.REL.NOINC `($__internal_0_$__cuda_sm10x_tcgen05_guardrail_trap_col_being_dealloced_not_returned_by_alloc) ;  /* 0x0000004800907944 */ /* 0x028fea0003c00000 */
[----:B------:R-:W-:Y:S05]  /*46c0*/  BRA `(.L_x_87) ;  /* 0x0000000000087947 */ /* 0x000fea0003800000 */
.L_x_85:
[----:B------:R-:W-:Y:S02]  /*46d0*/  MOV R2, 0x46f0 ;  /* 0x000046f000027802 */ /* 0x000fe40000000f00 */
[----:B---3-5:R-:W-:Y:S05]  /*46e0*/  CALL.REL.NOINC `($__internal_2_$__cuda_sm10x_tcgen05_guardrail_trap_unallocated_columns_being_dealloced) ;  /* 0x00000048009c7944 */ /* 0x028fea0003c00000 */
.L_x_87:
[----:B------:R-:W-:Y:S01]  /*46f0*/  NOP ;  /* 0x0000000000007918 */ /* 0x000fe20000000000 */
[----:B------:R-:W-:Y:S05]  /*4700*/  EXIT ;  /* 0x000000000000794d */ /* 0x000fea0003800000 */
.L_x_69:
[----:B------:R-:W-:-:S09]  /*4710*/  UISETP.NE.OR UP0, UPT, UR18, 0x3, !UP3 ;  /* 0x000000031200788c */ /* 0x000fd2000df05670 */
[----:B------:R-:W-:Y:S05]  /*4720*/  BRA.U UP0, `(.L_x_88) ;  /* 0x0000000d00ac7547 */ /* 0x000fea000b800000 */
[----:B------:R-:W2:Y:S01]  /*4730*/  LDCU.64 UR4, c[0x0][0x888] ;  /* 0x00011100ff0477ac */ /* 0x000ea20008000a00 */
[----:B------:R-:W3:Y:S01]  /*4740*/  LDC.64 R12, c[0x0][0x348] ;  /* 0x0000d200ff0c7b82 */ /* 0x000ee20000000a00 */
[----:B------:R-:W-:Y:S02]  /*4750*/  HFMA2 R9, -RZ, RZ, 0, 0 ;  /* 0x00000000ff097431 */ /* 0x000fe400000001ff */
[----:B------:R-:W-:Y:S01]  /*4760*/  IMAD.MOV.U32 R11, RZ, RZ, 0x1 ;  /* 0x00000001ff0b7424 */ /* 0x000fe200078e00ff */
[----:B------:R-:W4:Y:S01]  /*4770*/  LDCU UR31, c[0x0][0x370] ;  /* 0x00006e00ff1f77ac */ /* 0x000f220008000800 */
[----:B------:R-:W-:Y:S01]  /*4780*/  IMAD.MOV.U32 R10, RZ, RZ, RZ ;  /* 0x000000ffff0a7224 */ /* 0x000fe200078e00ff */
[----:B------:R-:W-:Y:S01]  /*4790*/  MOV R3, 0x1000 ;  /* 0x0000100000037802 */ /* 0x000fe20000000f00 */
[----:B------:R-:W4:Y:S01]  /*47a0*/  LDCU.128 UR32, c[0x0][0xb10] ;  /* 0x00016200ff2077ac */ /* 0x000f220008000c00 */
[----:B------:R-:W1:Y:S01]  /*47b0*/  LDCU UR30, c[0x0][0x374] ;  /* 0x00006e80ff1e77ac */ /* 0x000e620008000800 */
[----:B------:R-:W1:Y:S01]  /*47c0*/  LDCU.64 UR28, c[0x0][0x890] ;  /* 0x00011200ff1c77ac */ /* 0x000e620008000a00 */
[----:B------:R-:W1:Y:S01]  /*47d0*/  LDCU UR15, c[0x0][0xb0c] ;  /* 0x00016180ff0f77ac */ /* 0x000e620008000800 */
[----:B--2---:R-:W-:Y:S01]  /*47e0*/  UISETP.NE.U32.AND UP0, UPT, UR4, URZ, UPT ;  /* 0x000000ff0400728c */ /* 0x004fe2000bf05070 */
[----:B------:R-:W2:Y:S01]  /*47f0*/  LDCU UR41, c[0x0][0xb20] ;  /* 0x00016400ff2977ac */ /* 0x000ea20008000800 */
[----:B------:R-:W2:Y:S01]  /*4800*/  LDCU UR4, c[0x0][0xb30] ;  /* 0x00016600ff0477ac */ /* 0x000ea20008000800 */
[----:B------:R-:W-:Y:S01]  /*4810*/  UMOV UR21, 0x400 ;  /* 0x0000040000157882 */ /* 0x000fe20000000000 */
[----:B----4-:R-:W-:-:S02]  /*4820*/  UIMAD.WIDE.U32 UR6, UR31, UR32, URZ ;  /* 0x000000201f0672a5 */ /* 0x010fc4000f8e00ff */
[----:B-1----:R-:W-:Y:S02]  /*4830*/  UIMAD.WIDE.U32 UR8, UR30, UR35, URZ ;  /* 0x000000231e0872a5 */ /* 0x002fe4000f8e00ff */
[----:B------:R-:W-:Y:S02]  /*4840*/  ULEA UR21, UR45, UR21, 0x18 ;  /* 0x000000152d157291 */ /* 0x000fe4000f8ec0ff */
[----:B------:R-:W-:Y:S02]  /*4850*/  UISETP.NE.U32.AND UP6, UPT, UR28, URZ, UPT ;  /* 0x000000ff1c00728c */ /* 0x000fe4000bfc5070 */
[----:B------:R-:W-:Y:S02]  /*4860*/  UIADD3 UR38, UPT, UPT, UR21, 0x118, URZ ;  /* 0x0000011815267890 */ /* 0x000fe4000fffe0ff */
[----:B------:R-:W-:Y:S02]  /*4870*/  UISETP.NE.AND.EX UP5, UPT, UR5, URZ, UPT, UP0 ;  /* 0x000000ff0500728c */ /* 0x000fe4000bfa5300 */
[----:B------:R-:W-:Y:S01]  /*4880*/  UISETP.NE.AND UP0, UPT, UR42, 0x1, UPT ;  /* 0x000000012a00788c */ /* 0x000fe2000bf05270 */
[----:B------:R-:W-:Y:S01]  /*4890*/  UMOV UR6, UR7 ;  /* 0x0000000700067c82 */ /* 0x000fe20008000000 */
[----:B------:R-:W-:Y:S01]  /*48a0*/  UMOV UR39, UR9 ;  /* 0x0000000900277c82 */ /* 0x000fe20008000000 */
[----:B------:R-:W-:-:S02]  /*48b0*/  USEL UR37, URZ, 0x1, UP4 ;  /* 0x00000001ff257887 */ /* 0x000fc4000a000000 */
[----:B------:R-:W-:Y:S02]  /*48c0*/  UISETP.NE.AND UP0, UPT, UR15, 0x1, UPT ;  /* 0x000000010f00788c */ /* 0x000fe4000bf05270 */
[----:B------:R-:W-:Y:S02]  /*48d0*/  UPLOP3.LUT UP4, UPT, UPT, UPT, UPT, 0x40, 0x4 ;  /* 0x000000000004789c */ /* 0x000fe40003f8e870 */
[----:B------:R-:W-:Y:S01]  /*48e0*/  UISETP.GE.AND UP2, UPT, UR42, 0x1, UPT ;  /* 0x000000012a00788c */ /* 0x000fe2000bf46270 */
[----:B------:R-:W1:Y:S01]  /*48f0*/  LDCU.64 UR22, c[0x0][0xb28] ;  /* 0x00016500ff1677ac */ /* 0x000e620008000a00 */
[----:B------:R-:W-:Y:S02]  /*4900*/  UISETP.NE.AND.EX UP6, UPT, UR29, URZ, UPT, UP6 ;  /* 0x000000ff1d00728c */ /* 0x000fe4000bfc5360 */
[----:B------:R-:W-:Y:S02]  /*4910*/  UIADD3 UR17, UPT, UPT, UR21, 0x110, URZ ;  /* 0x0000011015117890 */ /* 0x000fe4000fffe0ff */
[----:B------:R-:W-:-:S02]  /*4920*/  UPRMT UR38, UR45, 0x654, UR38 ;  /* 0x000006542d267896 */ /* 0x000fc40008000026 */
[----:B------:R-:W-:Y:S02]  /*4930*/  USHF.R.U32.HI UR40, URZ, UR33, UR6 ;  /* 0x00000021ff287299 */ /* 0x000fe40008011606 */
[----:B--2---:R-:W-:Y:S02]  /*4940*/  USHF.R.U32.HI UR39, URZ, UR41, UR39 ;  /* 0x00000029ff277299 */ /* 0x004fe40008011627 */
[----:B------:R-:W-:Y:S02]  /*4950*/  UISETP.NE.AND UP0, UPT, UR34, 0x1, UPT ;  /* 0x000000012200788c */ /* 0x000fe4000bf05270 */
[----:B---3--:R-:W-:-:S11]  /*4960*/  UISETP.NE.AND UP3, UPT, UR4, 0x1, UPT ;  /* 0x000000010400788c */ /* 0x008fd6000bf65270 */
.L_x_97:
[C---:B------:R-:W-:Y:S02]  /*4970*/  LEA R8, R10.reuse, UR21, 0x3 ;  /* 0x000000150a087c11 */ /* 0x040fe4000f8e18ff */
[----:B------:R-:W-:Y:S02]  /*4980*/  SHF.L.U32 R0, R9, 0x1f, RZ ;  /* 0x0000001f09007819 */ /* 0x000fe400000006ff */
[----:B------:R-:W-:Y:S02]  /*4990*/  LEA R4, R10, UR21, 0x4 ;  /* 0x000000150a047c11 */ /* 0x000fe4000f8e20ff */
[----:B--2---:R-:W2:Y:S02]  /*49a0*/  SYNCS.PHASECHK.TRANS64.TRYWAIT P0, [R8+URZ+0x140], R0 ;  /* 0x00014000080075a7 */ /* 0x004ea400080011ff */
[----:B--2---:R-:W-:Y:S05]  /*49b0*/  @!P0 BRA `(.L_x_89) ;  /* 0x00000044000c8947 */ /* 0x004fea0003800000 */
.L_x_179:
[----:B------:R-:W3:Y:S01]  /*49c0*/  LDS.128 R4, [R4+0x1d0] ;  /* 0x0001d00004047984 */ /* 0x000ee20000000c00 */
[----:B------:R-:W-:Y:S01]  /*49d0*/  UISETP.GE.AND UP0, UPT, UR42, 0x1, UPT ;  /* 0x000000012a00788c */ /* 0x000fe2000bf06270 */
[----:B------:R-:W-:Y:S01]  /*49e0*/  @!PT LDS RZ, [RZ] ;  /* 0x00000000fffff984 */ /* 0x000fe20000000800 */
[----:B------:R-:W-:Y:S01]  /*49f0*/  @!PT LDS RZ, [RZ] ;  /* 0x00000000fffff984 */ /* 0x000fe20000000800 */
[----:B------:R-:W-:Y:S01]  /*4a00*/  @!PT LDS RZ, [RZ] ;  /* 0x00000000fffff984 */ /* 0x000fe20000000800 */
[----:B------:R-:W-:Y:S01]  /*4a10*/  @!PT LDS RZ, [RZ] ;  /* 0x00000000fffff984 */ /* 0x000fe20000000800 */
[----:B------:R4:W-:Y:S06]  /*4a20*/  MEMBAR.ALL.CTA ;  /* 0x0000000000007992 */ /* 0x0009ec0000008000 */
[----:B----4-:R-:W4:Y:S01]  /*4a30*/  FENCE.VIEW.ASYNC.S ;  /* 0x00000000000073c6 */ /* 0x010f220000000000 */
[----:B---3--:R-:W-:Y:S11]  /*4a40*/  LOP3.LUT P0, RZ, R6, 0x1, RZ, 0xc0, !PT ;  /* 0x0000000106ff7812 */ /* 0x008ff6000780c0ff */
[----:B------:R-:W-:Y:S02]  /*4a50*/  @!UPT UIADD3 URZ, UPT, UPT, URZ, URZ, URZ ;  /* 0x000000fffffff290 */ /* 0x000fe4000fffe0ff */
[----:B----4-:R-:W-:Y:S01]  /*4a60*/  VOTEU.ANY UP2, P0 ;  /* 0x0000000000ff7886 */ /* 0x010fe20000040100 */
[----:B------:R-:W-:Y:S11]  /*4a70*/  PLOP3.LUT P0, PT, PT, PT, UP2, 0x80, 0x8 ;  /* 0x000000000008781c */ /* 0x000ff60003f0f028 */
[----:B------:R-:W-:Y:S02]  /*4a80*/  @!UPT UIADD3 URZ, UPT, UPT, URZ, URZ, URZ ;  /* 0x000000fffffff290 */ /* 0x000fe4000fffe0ff */
[----:B--2---:R-:W-:Y:S02]  /*4a90*/  @P0 SHF.R.U32.HI R0, RZ, 0x10, R5 ;  /* 0x00000010ff000819 */ /* 0x004fe40000011605 */
[----:B------:R-:W-:Y:S02]  /*4aa0*/  @P0 MOV R2, R4 ;  /* 0x0000000400020202 */ /* 0x000fe40000000f00 */
[----:B------:R-:W-:Y:S01]  /*4ab0*/  @P0 R2UR UR4, R0 ;  /* 0x00000000000402ca */ /* 0x000fe200000e0000 */
[----:B------:R-:W-:Y:S01]  /*4ac0*/  VIADD R0, R8, 0x150 ;  /* 0x0000015008007836 */ /* 0x000fe20000000000 */
[----:B------:R-:W-:Y:S02]  /*4ad0*/  @P0 LOP3.LUT R4, R5, 0xffff, RZ, 0xc0, !PT ;  /* 0x0000ffff05040812 */ /* 0x000fe400078ec0ff */
[----:B------:R-:W-:Y:S02]  /*4ae0*/  @P0 R2UR UR6, R2 ;  /* 0x00000000020602ca */ /* 0x000fe400000e0000 */
[----:B------:R-:W-:Y:S02]  /*4af0*/  PRMT R0, RZ, 0x654, R0 ;  /* 0x00000654ff007816 */ /* 0x000fe40000000000 */
[----:B------:R-:W-:Y:S02]  /*4b00*/  @P0 R2UR UR5, R4 ;  /* 0x00000000040502ca */ /* 0x000fe400000e0000 */
[----:B------:R2:W-:Y:S03]  /*4b10*/  SYNCS.ARRIVE.TRANS64.RED.A1T0 RZ, [R0+URZ], RZ ;  /* 0x000000ff00ff79a7 */ /* 0x0005e600081004ff */
[----:B------:R-:W-:Y:S04]  /*4b20*/  @UP2 UMOV UR27, UR4 ;  /* 0x00000004001b2c82 */ /* 0x000fe80008000000 */
[----:B------:R-:W-:Y:S04]  /*4b30*/  @UP2 UMOV UR14, UR6 ;  /* 0x00000006000e2c82 */ /* 0x000fe80008000000 */
[----:B------:R-:W-:Y:S01]  /*4b40*/  @UP2 UMOV UR13, UR5 ;  /* 0x00000005000d2c82 */ /* 0x000fe20008000000 */
[----:B------:R-:W-:Y:S05]  /*4b50*/  BRA.U !UP0, `(.L_x_90) ;  /* 0x0000000108c07547 */ /* 0x000fea000b800000 */
[----:B------:R-:W-:Y:S02]  /*4b60*/  UIMAD.WIDE.U32 UR8, UR13, UR35, URZ ;  /* 0x000000230d0872a5 */ /* 0x000fe4000f8e00ff */
[----:B------:R-:W-:Y:S02]  /*4b70*/  UP2UR UR12, UPR, URZ, 0x4 ;  /* 0x00000004ff0c7883 */ /* 0x000fe40008000000 */
[----:B------:R-:W-:Y:S02]  /*4b80*/  UISETP.NE.AND UP2, UPT, UR34, 0x1, UPT ;  /* 0x000000012200788c */ /* 0x000fe4000bf45270 */
[----:B------:R-:W-:Y:S02]  /*4b90*/  UIMAD.WIDE.U32 UR10, UR14, UR32, URZ ;  /* 0x000000200e0a72a5 */ /* 0x000fe4000f8e00ff */
[----:B------:R-:W-:Y:S02]  /*4ba0*/  USEL UR4, UR30, UR39, !UP2 ;  /* 0x000000271e047287 */ /* 0x000fe4000d000000 */
[----:B------:R-:W-:Y:S02]  /*4bb0*/  UISETP.NE.AND UP0, UPT, UR15, 0x1, UPT ;  /* 0x000000010f00788c */ /* 0x000fe4000bf05270 */
[----:B------:R-:W-:Y:S02]  /*4bc0*/  UP2UR UR16, UPR, URZ, 0x2 ;  /* 0x00000002ff107883 */ /* 0x000fe40008000000 */
[----:B------:R-:W-:Y:S02]  /*4bd0*/  UISETP.NE.AND UP1, UPT, UR42, 0x1, UPT ;  /* 0x000000012a00788c */ /* 0x000fe4000bf25270 */
[----:B-1----:R-:W-:Y:S02]  /*4be0*/  UIMAD.WIDE.U32 UR18, UR4, UR22, URZ ;  /* 0x00000016041272a5 */ /* 0x002fe4000f8e00ff */
[----:B------:R-:W-:Y:S01]  /*4bf0*/  USEL UR7, UR31, UR40, !UP0 ;  /* 0x000000281f077287 */ /* 0x000fe2000c000000 */
[----:B------:R-:W-:Y:S02]  /*4c00*/  UMOV UR5, UR9 ;  /* 0x0000000900057c82 */ /* 0x000fe40008000000 */
[----:B------:R-:W-:Y:S02]  /*4c10*/  USHF.R.U32.HI UR6, URZ, UR41, UR5 ;  /* 0x00000029ff067299 */ /* 0x000fe40008011605 */
[----:B------:R-:W-:Y:S02]  /*4c20*/  UIMAD.WIDE.U32 UR24, UR7, UR22, URZ ;  /* 0x00000016071872a5 */ /* 0x000fe4000f8e00ff */
[----:B------:R-:W-:Y:S02]  /*4c30*/  USEL UR6, UR13, UR6, !UP2 ;  /* 0x000000060d067287 */ /* 0x000fe4000d000000 */
[----:B------:R-:W-:Y:S01]  /*4c40*/  UISETP.NE.AND UP2, UPT, UR12, URZ, UPT ;  /* 0x000000ff0c00728c */ /* 0x000fe2000bf45270 */
[----:B------:R-:W-:Y:S01]  /*4c50*/  UMOV UR5, UR11 ;  /* 0x0000000b00057c82 */ /* 0x000fe20008000000 */
[----:B------:R-:W-:Y:S02]  /*4c60*/  UIMAD.WIDE.U32 UR10, UR6, UR22, URZ ;  /* 0x00000016060a72a5 */ /* 0x000fe4000f8e00ff */
[----:B------:R-:W-:Y:S03]  /*4c70*/  USHF.R.U32.HI UR8, URZ, UR33, UR5 ;  /* 0x00000021ff087299 */ /* 0x000fe60008011605 */
[----:B------:R-:W-:Y:S02]  /*4c80*/  UMOV UR5, UR19 ;  /* 0x0000001300057c82 */ /* 0x000fe40008000000 */
[----:B------:R-:W-:Y:S03]  /*4c90*/  @UP1 USHF.R.U32.HI UR4, URZ, UR23, UR5 ;  /* 0x00000017ff041299 */ /* 0x000fe60008011605 */
[----:B------:R-:W-:Y:S01]  /*4ca0*/  UMOV UR5, UR25 ;  /* 0x0000001900057c82 */ /* 0x000fe20008000000 */
[----:B------:R-:W-:Y:S02]  /*4cb0*/  UIMAD UR4, UR42, UR4, URZ ;  /* 0x000000042a0472a4 */ /* 0x000fe4000f8e02ff */
[----:B------:R-:W-:Y:S02]  /*4cc0*/  @UP1 USHF.R.U32.HI UR7, URZ, UR23, UR5 ;  /* 0x00000017ff071299 */ /* 0x000fe40008011605 */
[----:B------:R-:W-:Y:S02]  /*4cd0*/  USEL UR5, UR14, UR8, !UP0 ;  /* 0x000000080e057287 */ /* 0x000fe4000c000000 */
[----:B------:R-:W-:Y:S02]  /*4ce0*/  UIMAD UR8, UR42, UR7, URZ ;  /* 0x000000072a0872a4 */ /* 0x000fe4000f8e02ff */
[----:B------:R-:W-:Y:S03]  /*4cf0*/  UISETP.GE.AND UP0, UPT, UR6, UR4, UPT ;  /* 0x000000040600728c */ /* 0x000fe6000bf06270 */
[----:B------:R-:W-:Y:S01]  /*4d00*/  UMOV UR4, UR11 ;  /* 0x0000000b00047c82 */ /* 0x000fe20008000000 */
[----:B------:R-:W-:Y:S02]  /*4d10*/  UISETP.GE.OR UP0, UPT, UR5, UR8, UP0 ;  /* 0x000000080500728c */ /* 0x000fe40008706670 */
[----:B------:R-:W-:Y:S02]  /*4d20*/  USHF.R.U32.HI UR4, URZ, UR23, UR4 ;  /* 0x00000017ff047299 */ /* 0x000fe40008011604 */
[----:B------:R-:W-:Y:S02]  /*4d30*/  UIMAD.WIDE.U32 UR8, UR5, UR22, URZ ;  /* 0x00000016050872a5 */ /* 0x000fe4000f8e00ff */
[----:B------:R-:W-:Y:S04]  /*4d40*/  USEL UR10, UR6, UR4, !UP1 ;  /* 0x00000004060a7287 */ /* 0x000fe8000c800000 */
[----:B------:R-:W-:Y:S01]  /*4d50*/  UIADD3 UR11, UPT, UPT, -UR10, URZ, URZ ;  /* 0x000000ff0a0b7290 */ /* 0x000fe2000fffe1ff */
[----:B------:R-:W-:Y:S02]  /*4d60*/  @!UP0 UMOV UR4, UR9 ;  /* 0x0000000900048c82 */ /* 0x000fe40008000000 */
[----:B------:R-:W-:Y:S02]  /*4d70*/  @!UP0 USHF.R.U32.HI UR4, URZ, UR23, UR4 ;  /* 0x00000017ff048299 */ /* 0x000fe40008011604 */
[----:B------:R-:W-:Y:S02]  /*4d80*/  UIMAD UR8, UR42, UR11, UR6 ;  /* 0x0000000b2a0872a4 */ /* 0x000fe4000f8e0206 */
[----:B------:R-:W-:Y:S02]  /*4d90*/  @!UP0 USEL UR4, UR5, UR4, !UP1 ;  /* 0x0000000405048287 */ /* 0x000fe4000c800000 */
[----:B------:R-:W-:Y:S02]  /*4da0*/  UISETP.NE.AND UP1, UPT, UR16, URZ, UPT ;  /* 0x000000ff1000728c */ /* 0x000fe4000bf25270 */
[----:B------:R-:W-:Y:S02]  /*4db0*/  @!UP0 UIMAD UR8, UR7, UR8, UR4 ;  /* 0x00000008070882a4 */ /* 0x000fe4000f8e0204 */
[----:B------:R-:W-:Y:S02]  /*4dc0*/  @!UP0 UIADD3 UR9, UPT, UPT, UR10, -UR4, URZ ;  /* 0x800000040a098290 */ /* 0x000fe4000fffe0ff */
[----:B------:R-:W-:Y:S02]  /*4dd0*/  UIADD3 UR4, UPT, UPT, -UR5, URZ, URZ ;  /* 0x000000ff05047290 */ /* 0x000fe4000fffe1ff */
[----:B------:R-:W-:Y:S02]  /*4de0*/  UIADD3 UR7, UPT, UPT, -UR6, URZ, URZ ;  /* 0x000000ff06077290 */ /* 0x000fe4000fffe1ff */
[----:B------:R-:W-:Y:S02]  /*4df0*/  @!UP0 UIMAD UR6, UR9, UR42, UR5 ;  /* 0x0000002a090682a4 */ /* 0x000fe4000f8e0205 */
[----:B------:R-:W-:Y:S02]  /*4e00*/  UIMAD UR14, UR15, UR4, UR14 ;  /* 0x000000040f0e72a4 */ /* 0x000fe4000f8e020e */
[----:B------:R-:W-:Y:S01]  /*4e10*/  UIMAD UR13, UR34, UR7, UR13 ;  /* 0x00000007220d72a4 */ /* 0x000fe2000f8e020d */
[----:B------:R-:W-:Y:S02]  /*4e20*/  @!UP0 UMOV UR5, UR8 ;  /* 0x0000000800058c82 */ /* 0x000fe40008000000 */
[----:B------:R-:W-:Y:S02]  /*4e30*/  UIMAD UR14, UR5, UR15, UR14 ;  /* 0x0000000f050e72a4 */ /* 0x000fe4000f8e020e */
[----:B------:R-:W-:Y:S11]  /*4e40*/  UIMAD UR13, UR6, UR34, UR13 ;  /* 0x00000022060d72a4 */ /* 0x000ff6000f8e020d */
[----:B------:R-:W-:Y:S01]  /*4e50*/  @!UPT UIADD3 URZ, UPT, UPT, URZ, URZ, URZ ;  /* 0x000000fffffff290 */ /* 0x000fe2000fffe0ff */
.L_x_90:
[----:B------:R-:W3:Y:S01]  /*4e60*/  @!UP3 LDCU.128 UR8, c[0x0][0xb10] ;  /* 0x00016200ff08b7ac */ /* 0x000ee20008000c00 */
[----:B------:R-:W-:Y:S02]  /*4e70*/  ISETP.NE.U32.AND P0, PT, RZ, UR28, PT ;  /* 0x0000001cff007c0c */ /* 0x000fe4000bf05070 */
[----:B------:R-:W-:Y:S02]  /*4e80*/  SHF.L.U32 R4, R11, 0x1f, RZ ;  /* 0x0000001f0b047819 */ /* 0x000fe400000006ff */
[----:B------:R-:W-:Y:S01]  /*4e90*/  ISETP.NE.AND.EX P0, PT, RZ, UR29, PT, P0 ;  /* 0x0000001dff007c0c */ /* 0x000fe2000bf05300 */
[----:B------:R-:W4:Y:S01]  /*4ea0*/  @!UP3 LDCU UR5, c[0x0][0xb0c] ;  /* 0x00016180ff05b7ac */ /* 0x000f220008000800 */
[----:B------:R-:W-:Y:S02]  /*4eb0*/  USHF.L.U32 UR19, UR20, 0x6, URZ ;  /* 0x0000000614137899 */ /* 0x000fe400080006ff */
[----:B------:R-:W-:Y:S02]  /*4ec0*/  USHF.L.U32 UR18, UR26, 0x7, URZ ;  /* 0x000000071a127899 */ /* 0x000fe400080006ff */
[----:B---3--:R-:W-:Y:S07]  /*4ed0*/  UIMAD.WIDE.U32 UR6, UR14, UR8, URZ ;  /* 0x000000080e0672a5 */ /* 0x008fee000f8e00ff */
[----:B------:R-:W-:Y:S01]  /*4ee0*/  @!UP3 UMOV UR4, UR7 ;  /* 0x000000070004bc82 */ /* 0x000fe20008000000 */
[----:B----4-:R-:W-:Y:S02]  /*4ef0*/  @!UP3 UISETP.NE.AND UP0, UPT, UR5, 0x1, UPT ;  /* 0x000000010500b88c */ /* 0x010fe4000bf05270 */
[----:B------:R-:W-:Y:S02]  /*4f00*/  @!UP3 USHF.R.U32.HI UR4, URZ, UR9, UR4 ;  /* 0x00000009ff04b299 */ /* 0x000fe40008011604 */
[----:B------:R-:W-:Y:S02]  /*4f10*/  UIMAD.WIDE.U32 UR6, UR13, UR11, URZ ;  /* 0x0000000b0d0672a5 */ /* 0x000fe4000f8e00ff */
[----:B------:R-:W-:Y:S02]  /*4f20*/  @!UP3 USEL UR8, UR14, UR4, !UP0 ;  /* 0x000000040e08b287 */ /* 0x000fe4000c000000 */
[----:B------:R-:W-:Y:S03]  /*4f30*/  @!UP3 UISETP.NE.AND UP0, UPT, UR10, 0x1, UPT ;  /* 0x000000010a00b88c */ /* 0x000fe6000bf05270 */
[----:B------:R-:W-:Y:S02]  /*4f40*/  @!UP3 UMOV UR6, UR7 ;  /* 0x000000070006bc82 */ /* 0x000fe40008000000 */
[----:B------:R-:W3:Y:S02]  /*4f50*/  @!UP3 LDCU UR4, c[0x0][0xb20] ;  /* 0x00016400ff04b7ac */ /* 0x000ee40008000800 */
[----:B---3--:R-:W-:Y:S04]  /*4f60*/  @!UP3 USHF.R.U32.HI UR6, URZ, UR4, UR6 ;  /* 0x00000004ff06b299 */ /* 0x008fe80008011606 */
[----:B------:R-:W-:Y:S04]  /*4f70*/  @!UP3 USEL UR6, UR13, UR6, !UP0 ;  /* 0x000000060d06b287 */ /* 0x000fe8000c000000 */
[----:B------:R-:W-:Y:S02]  /*4f80*/  @!UP3 UIADD3 UR4, UPT, UPT, -UR8, UR6, URZ ;  /* 0x000000060804b290 */ /* 0x000fe4000fffe1ff */
[----:B------:R-:W-:Y:S02]  /*4f90*/  @!UP3 UIADD3 UR6, UPT, UPT, UR8, -UR6, URZ ;  /* 0x800000060806b290 */ /* 0x000fe4000fffe0ff */
[----:B------:R-:W-:Y:S02]  /*4fa0*/  @!UP3 UIMAD UR14, UR4, UR5, UR14 ;  /* 0x00000005040eb2a4 */ /* 0x000fe4000f8e020e */
[----:B------:R-:W-:Y:S01]  /*4fb0*/  @!UP3 UIMAD UR13, UR6, UR10, UR13 ;  /* 0x0000000a060db2a4 */ /* 0x000fe2000f8e020d */
[----:B------:R-:W-:Y:S11]  /*4fc0*/  BRA.U UP4, `(.L_x_91) ;  /* 0x0000000104107547 */ /* 0x000ff6000b800000 */
[----:B------:R-:W-:Y:S04]  /*4fd0*/  MOV R2, UR37 ;  /* 0x0000002500027c02 */ /* 0x000fe80008000f00 */
[----:B------:R-:W-:Y:S04]  /*4fe0*/  SHF.L.U32 R2, R2, 0x1f, RZ ;  /* 0x0000001f02027819 */ /* 0x000fe800000006ff */
[----:B------:R-:W3:Y:S02]  /*4ff0*/  SYNCS.PHASECHK.TRANS64.TRYWAIT P1, [UR21+0x138], R2 ;  /* 0x00013802ff0075a7 */ /* 0x000ee40008021115 */
[----:B---3--:R-:W-:Y:S05]  /*5000*/  @!P1 BRA `(.L_x_92) ;  /* 0x0000003c008c9947 */ /* 0x008fea0003800000 */
.L_x_91:
[----:B------:R-:W-:Y:S05]  /*5010*/  BRA.U !UP6, `(.L_x_93) ;  /* 0x000000010e387547 */ /* 0x000fea000b800000 */
[----:B------:R-:W-:Y:S01]  /*5020*/  UPLOP3.LUT UP1, UPT, UPT, UPT, UP5, 0x80, 0x8 ;  /* 0x000000000008789c */ /* 0x000fe20003f2f050 */
[----:B--2---:R-:W-:Y:S01]  /*5030*/  HFMA2 R0, -RZ, RZ, 0, 5.9604644775390625e-08 ;  /* 0x00000001ff007431 */ /* 0x004fe200000001ff */
[----:B------:R-:W2:Y:S01]  /*5040*/  LDCU.64 UR8, c[0x0][0x358] ;  /* 0x00006b00ff0877ac */ /* 0x000ea20008000a00 */
[----:B------:R-:W-:Y:S03]  /*5050*/  IMAD.MOV.U32 R74, RZ, RZ, 0x1 ;  /* 0x00000001ff4a7424 */ /* 0x000fe600078e00ff */
[----:B------:R-:W-:Y:S05]  /*5060*/  PLOP3.LUT P1, PT, PT, PT, UP1, 0x80, 0x8 ;  /* 0x000000000008781c */ /* 0x000fea0003f2f018 */
[----:B------:R-:W3:Y:S01]  /*5070*/  @UP1 LDCU.64 UR4, c[0x0][0x888] ;  /* 0x00011100ff0417ac */ /* 0x000ee20008000a00 */
[----:B------:R-:W-:Y:S07]  /*5080*/  @UP1 UIMAD UR6, UR36, UR28, URZ ;  /* 0x0000001c240612a4 */ /* 0x000fee000f8e02ff */
[----:B------:R-:W-:Y:S01]  /*5090*/  @!P1 PRMT R74, R0, 0x7610, R74 ;  /* 0x00007610004a9816 */ /* 0x000fe2000000004a */
[----:B---3--:R-:W-:Y:S06]  /*50a0*/  @UP1 UIMAD.WIDE UR4, UR6, 0x4, UR4 ;  /* 0x00000004060418a5 */ /* 0x008fec000f8e0204 */
[----:B-----5:R-:W-:Y:S01]  /*50b0*/  IMAD.U32 R40, RZ, RZ, UR4 ;  /* 0x00000004ff287e24 */ /* 0x020fe2000f8e00ff */
[----:B------:R-:W-:Y:S04]  /*50c0*/  MOV R41, UR5 ;  /* 0x0000000500297c02 */ /* 0x000fe80008000f00 */
[----:B------:R-:W3:Y:S01]  /*50d0*/  @!UP1 LDCU UR4, c[0x0][0x880] ;  /* 0x00011000ff0497ac */ /* 0x000ee20008000800 */
[----:B--2---:R4:W5:Y:S02]  /*50e0*/  @P1 LDG.E R40, desc[UR8][R40.64] ;  /* 0x0000000828281981 */ /* 0x004964000c1e1900 */
[----:B---34-:R-:W-:Y:S07]  /*50f0*/  @!P1 IMAD.U32 R40, RZ, RZ, UR4 ;  /* 0x00000004ff289e24 */ /* 0x018fee000f8e00ff */
.L_x_93:
[----:B-----5:R-:W-:Y:S01]  /*5100*/  @!P0 ISETP.EQ.AND P2, PT, R40, RZ, PT ;  /* 0x000000ff2800820c */ /* 0x020fe20003f42270 */
[----:B------:R-:W-:Y:S01]  /*5110*/  @!UPT UIADD3 URZ, UPT, UPT, URZ, URZ, URZ ;  /* 0x000000fffffff290 */ /* 0x000fe2000fffe0ff */
[----:B------:R-:W-:Y:S11]  /*5120*/  @!P0 BRA `(.L_x_94) ;  /* 0x0000000000148947 */ /* 0x000ff60003800000 */
[----:B------:R-:W-:Y:S02]  /*5130*/  LOP3.LUT P0, RZ, R74, 0xff, RZ, 0xc0, !PT ;  /* 0x000000ff4aff7812 */ /* 0x000fe4000780c0ff */
[----:B------:R-:W-:Y:S04]  /*5140*/  PLOP3.LUT P2, PT, PT, PT, UP1, 0x80, 0x8 ;  /* 0x000000000008781c */ /* 0x000fe80003f4f018 */
[----:B------:R-:W-:Y:S07]  /*5150*/  PLOP3.LUT P2, PT, P2, PT, PT, 0x8, 0x80 ;  /* 0x000000000080781c */ /* 0x000fee000174e170 */
[----:B------:R-:W-:Y:S11]  /*5160*/  @P0 ISETP.EQ.AND P2, PT, R40, RZ, PT ;  /* 0x000000ff2800020c */ /* 0x000ff60003f42270 */
[----:B------:R-:W-:Y:S02]  /*5170*/  @!UPT UIADD3 URZ, UPT, UPT, URZ, URZ, URZ ;  /* 0x000000fffffff290 */ /* 0x000fe4000fffe0ff */
.L_x_94:
[----:B------:R-:W3:Y:S01]  /*5180*/  SYNCS.PHASECHK.TRANS64.TRYWAIT P0, [UR21+0x120], R4 ;  /* 0x00012004ff0075a7 */ /* 0x000ee20008001115 */
[----:B------:R-:W-:Y:S04]  /*5190*/  ELECT P1, URZ, PT ;  /* 0x0000000000ff782f */ /* 0x000fe80003820000 */
[----:B------:R-:W-:Y:S01]  /*51a0*/  PLOP3.LUT P1, PT, P2, P1, PT, 0xf2, 0x2f ;  /* 0x00000000002f781c */ /* 0x000fe20001723e72 */
[----:B------:R-:W-:Y:S01]  /*51b0*/  @!UPT UIADD3 URZ, UPT, UPT, URZ, URZ, URZ ;  /* 0x000000fffffff290 */ /* 0x000fe2000fffe0ff */
[----:B---3--:R-:W-:Y:S11]  /*51c0*/  @!P0 BRA `(.L_x_95) ;  /* 0x0000003c00348947 */ /* 0x008ff60003800000 */
.L_x_182:
[----:B--2---:R-:W-:Y:S01]  /*51d0*/  @!P1 IADD3 R2, P0, PT, R12, 0x580, RZ ;  /* 0x000005800c029810 */ /* 0x004fe20007f1e0ff */
[----:B------:R-:W-:Y:S01]  /*51e0*/  VOTEU.ALL UP0, P1 ;  /* 0x0000000000ff7886 */ /* 0x000fe20000800000 */
[----:B------:R-:W-:Y:S01]  /*51f0*/  UMOV UR6, 0x0 ;  /* 0x0000000000067882 */ /* 0x000fe20000000000 */
[----:B------:R-:W-:Y:S01]  /*5200*/  UMOV UR7, 0x10000000 ;  /* 0x1000000000077882 */ /* 0x000fe20000000000 */
[----:B------:R-:W-:Y:S01]  /*5210*/  @!P1 R2UR UR5, R2 ;  /* 0x00000000020592ca */ /* 0x000fe200000e0000 */
[----:B------:R-:W-:Y:S01]  /*5220*/  @!P1 IMAD.X R0, RZ, RZ, R13, P0 ;  /* 0x000000ffff009224 */ /* 0x000fe200000e060d */
[----:B------:R-:W-:Y:S01]  /*5230*/  @!UP0 UIADD3 UR16, UPT, UPT, UR21, 0x200, URZ ;  /* 0x0000020015108890 */ /* 0x000fe2000fffe0ff */
[----:B------:R-:W-:Y:S01]  /*5240*/  VIADD R10, R10, 0x1 ;  /* 0x000000010a0a7836 */ /* 0x000fe20000000000 */
[----:B------:R-:W-:Y:S01]  /*5250*/  VOTEU.ALL UP0, P1 ;  /* 0x0000000000ff7886 */ /* 0x000fe20000800000 */
[----:B------:R-:W-:Y:S01]  /*5260*/  UMOV UR20, UR36 ;  /* 0x0000002400147c82 */ /* 0x000fe20008000000 */
[----:B------:R-:W-:Y:S01]  /*5270*/  @!P1 R2UR UR4, R0 ;  /* 0x00000000000492ca */ /* 0x000fe200000e0000 */
[----:B------:R-:W-:Y:S06]  /*5280*/  @!P1 IMAD.MOV.U32 R0, RZ, RZ, 0x1000 ;  /* 0x00001000ff009424 */ /* 0x000fec00078e00ff */
[----:B------:R-:W-:Y:S06]  /*5290*/  IMAD.U32 R6, RZ, RZ, UR5 ;  /* 0x00000005ff067e24 */ /* 0x000fec000f8e00ff */
[----:B------:R-:W-:Y:S01]  /*52a0*/  IMAD.U32 R7, RZ, RZ, UR4 ;  /* 0x00000004ff077e24 */ /* 0x000fe2000f8e00ff */
[----:B------:R-:W-:Y:S04]  /*52b0*/  @!P1 R2UR UR4, R6 ;  /* 0x00000000060492ca */ /* 0x000fe800000e0000 */
[----:B------:R-:W-:Y:S11]  /*52c0*/  @!P1 R2UR UR5, R7 ;  /* 0x00000000070592ca */ /* 0x000ff600000e0000 */
[----:B------:R-:W-:Y:S02]  /*52d0*/  @!UPT UIADD3 URZ, UPT, UPT, URZ, URZ, URZ ;  /* 0x000000fffffff290 */ /* 0x000fe4000fffe0ff */
[----:B------:R2:W-:Y:S01]  /*52e0*/  @!UP0 UTMALDG.3D [UR16], [UR4], desc[UR6] ;  /* 0x00000610040085b4 */ /* 0x0005e20008011000 */
[----:B------:R3:W-:Y:S01]  /*52f0*/  @!P1 SYNCS.ARRIVE.TRANS64.RED.A0TR RZ, [UR21+0x110], R0 ;  /* 0x00011000ffff99a7 */ /* 0x0007e20008300415 */
[----:B--2---:R-:W-:Y:S09]  /*5300*/  UPRMT UR4, UR45, 0x654, UR17 ;  /* 0x000006542d047896 */ /* 0x004ff20008000011 */
[----:B------:R-:W-:Y:S01]  /*5310*/  SYNCS.ARRIVE.TRANS64.RED.A1T0 RZ, [UR4], RZ ;  /* 0x000000ffffff79a7 */ /* 0x000fe20008100404 */
[----:B------:R-:W2:Y:S02]  /*5320*/  SYNCS.PHASECHK.TRANS64.TRYWAIT P0, [UR21+0x128], R4 ;  /* 0x00012804ff0075a7 */ /* 0x000ea40008001115 */
[----:B--23--:R-:W-:Y:S05]  /*5330*/  @!P0 BRA `(.L_x_96) ;  /* 0x0000003800f08947 */ /* 0x00cfea0003800000 */
.L_x_184:
[----:B------:R-:W-:Y:S01]  /*5340*/  @!P1 IADD3 R2, P0, PT, R12, 0x580, RZ ;  /* 0x000005800c029810 */ /* 0x000fe20007f1e0ff */
[----:B------:R-:W-:Y:S01]  /*5350*/  VOTEU.ALL UP0, P1 ;  /* 0x0000000000ff7886 */ /* 0x000fe20000800000 */
[----:B------:R-:W-:Y:S01]  /*5360*/  UMOV UR6, 0x0 ;  /* 0x0000000000067882 */ /* 0x000fe20000000000 */
[----:B------:R-:W-:Y:S01]  /*5370*/  UMOV UR7, 0x10000000 ;  /* 0x1000000000077882 */ /* 0x000fe20000000000 */
[----:B------:R-:W-:Y:S01]  /*5380*/  @!P1 R2UR UR5, R2 ;  /* 0x00000000020592ca */ /* 0x000fe200000e0000 */
[----:B--2---:R-:W-:Y:S01]  /*5390*/  @!P1 IMAD.X R0, RZ, RZ, R13, P0 ;  /* 0x000000ffff009224 */ /* 0x004fe200000e060d */
[----:B------:R-:W-:Y:S01]  /*53a0*/  @!UP0 UIADD3 UR10, UPT, UPT, UR18, 0x40, URZ ;  /* 0x00000040120a8890 */ /* 0x000fe2000fffe0ff */
[----:B------:R-:W-:Y:S01]  /*53b0*/  R2UR UR16, R76 ;  /* 0x000000004c1072ca */ /* 0x000fe200000e0000 */
[----:B------:R-:W-:Y:S01]  /*53c0*/  @!UP0 UIADD3 UR8, UPT, UPT, UR21, 0x1200, URZ ;  /* 0x0000120015088890 */ /* 0x000fe2000fffe0ff */
[----:B------:R-:W-:Y:S01]  /*53d0*/  ISETP.NE.AND P0, PT, R10, 0x2, PT ;  /* 0x000000020a00780c */ /* 0x000fe20003f05270 */
[----:B------:R-:W-:Y:S01]  /*53e0*/  @!UP0 UIADD3 UR9, UPT, UPT, UR21, 0x118, URZ ;  /* 0x0000011815098890 */ /* 0x000fe2000fffe0ff */
[----:B------:R-:W-:Y:S01]  /*53f0*/  @!P1 R2UR UR4, R0 ;  /* 0x00000000000492ca */ /* 0x000fe200000e0000 */
[----:B------:R-:W-:Y:S01]  /*5400*/  VOTEU.ALL UP0, P1 ;  /* 0x0000000000ff7886 */ /* 0x000fe20000800000 */
[----:B------:R-:W-:Y:S01]  /*5410*/  UMOV UR11, UR19 ;  /* 0x00000013000b7c82 */ /* 0x000fe20008000000 */
[----:B------:R-:W-:Y:S01]  /*5420*/  UMOV UR12, UR36 ;  /* 0x00000024000c7c82 */ /* 0x000fe20008000000 */
[----:B------:R-:W-:Y:S01]  /*5430*/  SEL R0, RZ, 0x1, P0 ;  /* 0x00000001ff007807 */ /* 0x000fe20000000000 */
[----:B------:R-:W-:Y:S01]  /*5440*/  UIADD3 UR20, UPT, UPT, UR14, UR63, URZ ;  /* 0x0000003f0e147290 */ /* 0x000fe2000fffe0ff */
[----:B------:R-:W-:Y:S01]  /*5450*/  IMAD.U32 R4, RZ, RZ, UR5 ;  /* 0x00000005ff047e24 */ /* 0x000fe2000f8e00ff */
[----:B------:R-:W-:Y:S01]  /*5460*/  LOP3.LUT R11, R11, 0x1, RZ, 0x3c, !PT ;  /* 0x000000010b0b7812 */ /* 0x000fe200078e3cff */
[----:B------:R-:W-:Y:S01]  /*5470*/  UMOV UR36, UR27 ;  /* 0x0000001b00247c82 */ /* 0x000fe20008000000 */
[----:B------:R-:W-:Y:S01]  /*5480*/  LOP3.LUT R9, R9, R0, RZ, 0x3c, !PT ;  /* 0x0000000009097212 */ /* 0x000fe200078e3cff */
[----:B------:R-:W-:Y:S01]  /*5490*/  UIADD3 UR26, UPT, UPT, UR13, UR16, URZ ;  /* 0x000000100d1a7290 */ /* 0x000fe2000fffe0ff */
[----:B------:R-:W-:Y:S01]  /*54a0*/  SEL R10, R10, RZ, P0 ;  /* 0x000000ff0a0a7207 */ /* 0x000fe20000000000 */
[----:B------:R-:W-:Y:S01]  /*54b0*/  UPLOP3.LUT UP4, UPT, UPT, UPT, UPT, 0x80, 0x8 ;  /* 0x000000000008789c */ /* 0x000fe20003f8f070 */
[----:B------:R-:W-:Y:S01]  /*54c0*/  IMAD.U32 R5, RZ, RZ, UR4 ;  /* 0x00000004ff057e24 */ /* 0x000fe2000f8e00ff */
[----:B------:R-:W-:Y:S04]  /*54d0*/  @!P1 R2UR UR4, R4 ;  /* 0x00000000040492ca */ /* 0x000fe800000e0000 */
[----:B------:R-:W-:Y:S11]  /*54e0*/  @!P1 R2UR UR5, R5 ;  /* 0x00000000050592ca */ /* 0x000ff600000e0000 */
[----:B------:R-:W-:Y:S02]  /*54f0*/  @!UPT UIADD3 URZ, UPT, UPT, URZ, URZ, URZ ;  /* 0x000000fffffff290 */ /* 0x000fe4000fffe0ff */
[----:B------:R2:W-:Y:S01]  /*5500*/  @!UP0 UTMALDG.3D [UR8], [UR4], desc[UR6] ;  /* 0x00000608040085b4 */ /* 0x0005e20008011000 */
[----:B------:R2:W-:Y:S01]  /*5510*/  @!P1 SYNCS.ARRIVE.TRANS64.RED.A0TR RZ, [UR21+0x118], R3 ;  /* 0x00011803ffff99a7 */ /* 0x0005e20008300415 */
[----:B------:R-:W-:Y:S01]  /*5520*/  SYNCS.ARRIVE.TRANS64.RED.A1T0 RZ, [UR38], RZ ;  /* 0x000000ffffff79a7 */ /* 0x000fe20008100426 */
[----:B------:R-:W-:Y:S05]  /*5530*/  BRA.U UP2, `(.L_x_97) ;  /* 0xfffffff5020c7547 */ /* 0x000fea000b83ffff */
[----:B------:R-:W-:-:S04]  /*5540*/  SHF.L.U32 R2, R11, 0x1f, RZ ;  /* 0x0000001f0b027819 */ /* 0x000fc800000006ff */
[----:B------:R-:W3:Y:S02]  /*5550*/  SYNCS.PHASECHK.TRANS64.TRYWAIT P0, [UR21+0x120], R2 ;  /* 0x00012002ff0075a7 */ /* 0x000ee40008001115 */
[----:B---3--:R-:W-:Y:S05]  /*5560*/  @!P0 BRA `(.L_x_98) ;  /* 0x00000038007c8947 */ /* 0x008fea0003800000 */
.L_x_186:
[----:B---3--:R-:W-:-:S07]  /*5570*/  MOV R0, UR21 ;  /* 0x0000001500007c02 */ /* 0x008fce0008000f00 */
.L_x_99:
[----:B---3--:R-:W-:-:S04]  /*5580*/  SHF.L.U32 R2, R11, 0x1f, RZ ;  /* 0x0000001f0b027819 */ /* 0x008fc800000006ff */
[----:B------:R3:W4:Y:S03]  /*5590*/  SYNCS.PHASECHK.TRANS64.TRYWAIT P0, [R0+URZ+0x128], R2 ;  /* 0x00012802000075a7 */ /* 0x00072600080011ff */
[----:B----4-:R-:W-:Y:S05]  /*55a0*/  @!P0 NANOSLEEP.SYNCS 0x989680 ;  /* 0x009896800000895d */ /* 0x010fea0003900000 */
[----:B------:R-:W4:Y:S02]  /*55b0*/  @!P0 SYNCS.PHASECHK.TRANS64 P0, [R0+URZ+0x128], R2 ;  /* 0x00012802000085a7 */ /* 0x000f2400080010ff */
[----:B-12-4-:R-:W-:Y:S05]  /*55c0*/  @P0 EXIT ;  /* 0x000000000000094d */ /* 0x016fea0003800000 */
[----:B------:R-:W-:Y:S05]  /*55d0*/  BRA `(.L_x_99) ;  /* 0xfffffffc00e87947 */ /* 0x000fea000383ffff */
.L_x_88:
[----:B------:R-:W-:-:S06]  /*55e0*/  UISETP.GE.AND UP0, UPT, UR18, 0x4, UPT ;  /* 0x000000041200788c */ /* 0x000fcc000bf06270 */
[----:B------:R-:W-:-:S13]  /*55f0*/  PLOP3.LUT P0, PT, PT, PT, UP0, 0x80, 0x8 ;  /* 0x000000000008781c */ /* 0x000fda0003f0f008 */
[----:B-1----:R-:W-:Y:S05]  /*5600*/  @!P0 EXIT ;  /* 0x000000000000894d */ /* 0x002fea0003800000 */
[----:B------:R-:W-:Y:S01]  /*5610*/  BAR.SYNC.DEFER_BLOCKING 0x6, 0xa0 ;  /* 0x0182800000007b1d */ /* 0x000fe20000010000 */
[C---:B------:R-:W-:Y:S01]  /*5620*/  IMAD.SHL.U32 R7, R84.reuse, 0x40, RZ ;  /* 0x0000004054077824 */ /* 0x040fe200078e00ff */
[C---:B------:R-:W-:Y:S01]  /*5630*/  LOP3.LUT R86, R84.reuse, 0x60, RZ, 0xc0, !PT ;  /* 0x0000006054567812 */ /* 0x040fe200078ec0ff */
[C---:B------:R-:W-:Y:S01]  /*5640*/  IMAD.SHL.U32 R4, R84.reuse, 0x20, RZ ;  /* 0x0000002054047824 */ /* 0x040fe200078e00ff */
[----:B------:R-:W-:Y:S01]  /*5650*/  CS2R R82, SRZ ;  /* 0x0000000000527805 */ /* 0x000fe2000001ff00 */
[C---:B------:R-:W-:Y:S01]  /*5660*/  IMAD.SHL.U32 R5, R84.reuse, 0x8, RZ ;  /* 0x0000000854057824 */ /* 0x040fe200078e00ff */
[----:B------:R-:W-:Y:S02]  /*5670*/  UMOV UR44, 0x400 ;  /* 0x00000400002c7882 */ /* 0x000fe40000000000 */
[----:B------:R-:W1:Y:S01]  /*5680*/  LDC.64 R72, c[0x0][0x8b0] ;  /* 0x00022c00ff487b82 */ /* 0x000e620000000a00 */
[----:B------:R-:W-:Y:S01]  /*5690*/  ULEA UR44, UR45, UR44, 0x18 ;  /* 0x0000002c2d2c7291 */ /* 0x000fe2000f8ec0ff */
[----:B------:R-:W-:Y:S01]  /*56a0*/  LOP3.LUT R6, R7, 0x180, RZ, 0xc0, !PT ;  /* 0x0000018007067812 */ /* 0x000fe200078ec0ff */
[----:B------:R-:W-:Y:S01]  /*56b0*/  IMAD.U32 R37, R84, 0x10000, RZ ;  /* 0x0001000054257824 */ /* 0x000fe200078e00ff */
[----:B------:R-:W-:Y:S01]  /*56c0*/  LOP3.LUT R4, R4, 0xc00, RZ, 0xc0, !PT ;  /* 0x00000c0004047812 */ /* 0x000fe200078ec0ff */
[----:B------:R-:W-:Y:S01]  /*56d0*/  UIADD3 UR4, UPT, UPT, UR44, 0x2200, URZ ;  /* 0x000022002c047890 */ /* 0x000fe2000fffe0ff */
[----:B------:R-:W-:Y:S01]  /*56e0*/  LOP3.LUT R5, R6, 0x30, R5, 0xf8, !PT ;  /* 0x0000003006057812 */ /* 0x000fe200078ef805 */
[----:B------:R-:W-:Y:S01]  /*56f0*/  IMAD.SHL.U32 R6, R84, 0x2, RZ ;  /* 0x0000000254067824 */ /* 0x000fe200078e00ff */
[----:B------:R-:W2:Y:S01]  /*5700*/  LDC.64 R70, c[0x0][0x8a8] ;  /* 0x00022a00ff467b82 */ /* 0x000ea20000000a00 */
[----:B------:R-:W-:Y:S01]  /*5710*/  LOP3.LUT R4, R4, 0x40, R7, 0xf8, !PT ;  /* 0x0000004004047812 */ /* 0x000fe200078ef807 */
[----:B------:R-:W-:Y:S01]  /*5720*/  IMAD.MOV.U32 R36, RZ, RZ, RZ ;  /* 0x000000ffff247224 */ /* 0x000fe200078e00ff */
[----:B------:R-:W-:Y:S01]  /*5730*/  LOP3.LUT R37, R37, 0x600000, RZ, 0xc0, !PT ;  /* 0x0060000025257812 */ /* 0x000fe200078ec0ff */
[----:B------:R-:W-:Y:S01]  /*5740*/  IMAD.MOV.U32 R78, RZ, RZ, RZ ;  /* 0x000000ffff4e7224 */ /* 0x000fe200078e00ff */
[----:B------:R-:W-:-:S02]  /*5750*/  LOP3.LUT R84, R84, 0x2, RZ, 0xc0, !PT ;  /* 0x0000000254547812 */ /* 0x000fc400078ec0ff */
[----:B------:R-:W-:Y:S02]  /*5760*/  CS2R R80, SRZ ;  /* 0x0000000000507805 */ /* 0x000fe4000001ff00 */
[----:B------:R-:W-:Y:S01]  /*5770*/  LOP3.LUT R5, R5, 0x20, R6, 0x78, !PT ;  /* 0x0000002005057812 */ /* 0x000fe200078e7806 */
[----:B------:R-:W-:Y:S01]  /*5780*/  IMAD.U32 R85, RZ, RZ, UR4 ;  /* 0x00000004ff557e24 */ /* 0x000fe2000f8e00ff */
[----:B------:R-:W3:Y:S01]  /*5790*/  LDS R0, [UR44+0x1f0] ;  /* 0x0001f02cff007984 */ /* 0x000ee20008000800 */
[----:B------:R-:W-:Y:S01]  /*57a0*/  LOP3.LUT R4, R4, 0x200, R7, 0xf8, !PT ;  /* 0x0000020004047812 */ /* 0x000fe200078ef807 */
[----:B------:R-:W-:Y:S01]  /*57b0*/  IMAD.MOV R79, RZ, RZ, -R84 ;  /* 0x000000ffff4f7224 */ /* 0x000fe200078e0a54 */
[----:B------:R-:W4:Y:S02]  /*57c0*/  LDCU UR58, c[0x0][0x370] ;  /* 0x00006e00ff3a77ac */ /* 0x000f240008000800 */
[----:B------:R-:W-:Y:S01]  /*57d0*/  LOP3.LUT R69, R4, R5, RZ, 0xfc, !PT ;  /* 0x0000000504457212 */ /* 0x000fe200078efcff */
[----:B------:R-:W1:Y:S01]  /*57e0*/  LDCU UR43, c[0x0][0xb0c] ;  /* 0x00016180ff2b77ac */ /* 0x000e620008000800 */
[----:B------:R-:W1:Y:S01]  /*57f0*/  LDCU UR39, c[0x0][0xb30] ;  /* 0x00016600ff2777ac */ /* 0x000e620008000800 */
[----:B------:R-:W1:Y:S01]  /*5800*/  LDCU.64 UR56, c[0x0][0x888] ;  /* 0x00011100ff3877ac */ /* 0x000e620008000a00 */
[----:B------:R-:W1:Y:S01]  /*5810*/  LDCU.64 UR40, c[0x0][0xb28] ;  /* 0x00016500ff2877ac */ /* 0x000e620008000a00 */
[----:B------:R-:W1:Y:S01]  /*5820*/  LDCU.64 UR60, c[0x0][0x890] ;  /* 0x00011200ff3c77ac */ /* 0x000e620008000a00 */
[----:B------:R-:W1:Y:S01]  /*5830*/  LDCU.128 UR52, c[0x0][0xb10] ;  /* 0x00016200ff3477ac */ /* 0x000e620008000c00 */
[----:B------:R-:W1:Y:S01]  /*5840*/  LDCU UR47, c[0x0][0x374] ;  /* 0x00006e80ff2f77ac */ /* 0x000e620008000800 */
[----:B------:R-:W-:Y:S01]  /*5850*/  UIADD3 UR62, UPT, UPT, UR44, 0x200, URZ ;  /* 0x000002002c3e7890 */ /* 0x000fe2000fffe0ff */
[----:B-1234-:R-:W-:-:S11]  /*5860*/  IMAD.IADD R37, R0, 0x1, R37 ;  /* 0x0000000100257824 */ /* 0x01efd600078e0225 */
.L_x_125:
[----:B------:R-:W-:Y:S02]  /*5870*/  LEA R3, R78, UR44, 0x3 ;  /* 0x0000002c4e037c11 */ /* 0x000fe4000f8e18ff */
[----:B------:R-:W-:Y:S02]  /*5880*/  SHF.L.U32 R0, R82, 0x1f, RZ ;  /* 0x0000001f52007819 */ /* 0x000fe400000006ff */
[----:B-1----:R-:W-:Y:S02]  /*5890*/  LEA R4, R78, UR44, 0x4 ;  /* 0x0000002c4e047c11 */ /* 0x002fe4000f8e20ff */
[----:B------:R-:W1:Y:S02]  /*58a0*/  SYNCS.PHASECHK.TRANS64.TRYWAIT P0, [R3+URZ+0x140], R0 ;  /* 0x00014000030075a7 */ /* 0x000e6400080011ff */
[----:B-1----:R-:W-:Y:S05]  /*58b0*/  @!P0 BRA `(.L_x_100) ;  /* 0x0000003400c08947 */ /* 0x002fea0003800000 */
.L_x_187:
        /* <DEDUP_REMOVED lines=8> */
[----:B--2---:R-:W-:Y:S11]  /*5940*/  LOP3.LUT P0, RZ, R6, 0x1, RZ, 0xc0, !PT ;  /* 0x0000000106ff7812 */ /* 0x004ff6000780c0ff */
[----:B------:R-:W-:Y:S02]  /*5950*/  @!UPT UIADD3 URZ, UPT, UPT, URZ, URZ, URZ ;  /* 0x000000fffffff290 */ /* 0x000fe4000fffe0ff */
[----:B---3--:R-:W-:Y:S01]  /*5960*/  VOTEU.ANY UP1, P0 ;  /* 0x0000000000ff7886 */ /* 0x008fe20000020100 */
[----:B------:R-:W-:Y:S01]  /*5970*/  PLOP3.LUT P0, PT, PT, PT, UP1, 0x80, 0x8 ;  /* 0x000000000008781c */ /* 0x000fe20003f0f018 */
[----:B------:R-:W-:Y:S11]  /*5980*/  UP2UR UR46, UPR, URZ, 0x2 ;  /* 0x00000002ff2e7883 */ /* 0x000ff60008000000 */
[----:B------:R-:W-:Y:S01]  /*5990*/  @!UPT UIADD3 URZ, UPT, UPT, URZ, URZ, URZ ;  /* 0x000000fffffff290 */ /* 0x000fe2000fffe0ff */
[----:B-1----:R-:W-:Y:S02]  /*59a0*/  @P0 SHF.R.U32.HI R0, RZ, 0x10, R5 ;  /* 0x00000010ff000819 */ /* 0x002fe40000011605 */
        /* <DEDUP_REMOVED lines=12> */
[----:B------:R-:W2:Y:S01]  /*5a70*/  LDCU UR12, c[0x0][0xb20] ;  /* 0x00016400ff0c77ac */ /* 0x000ea20008000800 */
[----:B------:R-:W-:Y:S02]  /*5a80*/  UIMAD.WIDE.U32 UR4, UR47, UR55, URZ ;  /* 0x000000372f0472a5 */ /* 0x000fe4000f8e00ff */
[----:B------:R-:W-:Y:S02]  /*5a90*/  UIMAD.WIDE.U32 UR6, UR58, UR52, URZ ;  /* 0x000000343a0672a5 */ /* 0x000fe4000f8e00ff */
[----:B------:R-:W-:Y:S02]  /*5aa0*/  UISETP.NE.AND UP0, UPT, UR54, 0x1, UPT ;  /* 0x000000013600788c */ /* 0x000fe4000bf05270 */
[----:B------:R-:W-:Y:S02]  /*5ab0*/  UIMAD.WIDE.U32 UR8, UR37, UR55, URZ ;  /* 0x00000037250872a5 */ /* 0x000fe4000f8e00ff */
[----:B------:R-:W-:Y:S02]  /*5ac0*/  UIMAD.WIDE.U32 UR10, UR38, UR52, URZ ;  /* 0x00000034260a72a5 */ /* 0x000fe4000f8e00ff */
[----:B------:R-:W-:Y:S02]  /*5ad0*/  UISETP.NE.AND UP1, UPT, UR43, 0x1, UPT ;  /* 0x000000012b00788c */ /* 0x000fe4000bf25270 */
[----:B------:R-:W-:Y:S01]  /*5ae0*/  UISETP.NE.AND UP2, UPT, UR42, 0x1, UPT ;  /* 0x000000012a00788c */ /* 0x000fe2000bf45270 */
[----:B------:R-:W-:Y:S02]  /*5af0*/  UMOV UR4, UR5 ;  /* 0x0000000500047c82 */ /* 0x000fe40008000000 */
[----:B--2---:R-:W-:Y:S03]  /*5b00*/  USHF.R.U32.HI UR5, URZ, UR12, UR4 ;  /* 0x0000000cff057299 */ /* 0x004fe60008011604 */
[----:B------:R-:W-:Y:S02]  /*5b10*/  UMOV UR4, UR7 ;  /* 0x0000000700047c82 */ /* 0x000fe40008000000 */
[----:B------:R-:W-:Y:S02]  /*5b20*/  USHF.R.U32.HI UR7, URZ, UR53, UR4 ;  /* 0x00000035ff077299 */ /* 0x000fe40008011604 */
[----:B------:R-:W-:Y:S02]  /*5b30*/  USEL UR4, UR47, UR5, !UP0 ;  /* 0x000000052f047287 */ /* 0x000fe4000c000000 */
[----:B------:R-:W-:Y:S01]  /*5b40*/  USEL UR7, UR58, UR7, !UP1 ;  /* 0x000000073a077287 */ /* 0x000fe2000c800000 */
[----:B------:R-:W-:Y:S01]  /*5b50*/  UMOV UR5, UR9 ;  /* 0x0000000900057c82 */ /* 0x000fe20008000000 */
[----:B------:R-:W-:Y:S02]  /*5b60*/  UIMAD.WIDE.U32 UR8, UR4, UR40, URZ ;  /* 0x00000028040872a5 */ /* 0x000fe4000f8e00ff */
[----:B------:R-:W-:Y:S03]  /*5b70*/  USHF.R.U32.HI UR6, URZ, UR12, UR5 ;  /* 0x0000000cff067299 */ /* 0x000fe60008011605 */
[----:B------:R-:W-:Y:S01]  /*5b80*/  UMOV UR5, UR11 ;  /* 0x0000000b00057c82 */ /* 0x000fe20008000000 */
[----:B------:R-:W-:Y:S02]  /*5b90*/  UIMAD.WIDE.U32 UR10, UR7, UR40, URZ ;  /* 0x00000028070a72a5 */ /* 0x000fe4000f8e00ff */
[----:B------:R-:W-:Y:S02]  /*5ba0*/  USHF.R.U32.HI UR12, URZ, UR53, UR5 ;  /* 0x00000035ff0c7299 */ /* 0x000fe40008011605 */
[----:B------:R-:W-:Y:S01]  /*5bb0*/  USEL UR6, UR37, UR6, !UP0 ;  /* 0x0000000625067287 */ /* 0x000fe2000c000000 */
[----:B------:R-:W-:Y:S02]  /*5bc0*/  UMOV UR5, UR9 ;  /* 0x0000000900057c82 */ /* 0x000fe40008000000 */
[----:B------:R-:W-:Y:S01]  /*5bd0*/  UMOV UR10, UR11 ;  /* 0x0000000b000a7c82 */ /* 0x000fe20008000000 */
[----:B------:R-:W-:Y:S02]  /*5be0*/  @UP2 USHF.R.U32.HI UR4, URZ, UR41, UR5 ;  /* 0x00000029ff042299 */ /* 0x000fe40008011605 */
[----:B------:R-:W-:Y:S02]  /*5bf0*/  @UP2 USHF.R.U32.HI UR7, URZ, UR41, UR10 ;  /* 0x00000029ff072299 */ /* 0x000fe4000801160a */
[----:B------:R-:W-:Y:S02]  /*5c00*/  UIMAD UR4, UR42, UR4, URZ ;  /* 0x000000042a0472a4 */ /* 0x000fe4000f8e02ff */
[----:B------:R-:W-:Y:S02]  /*5c10*/  UIMAD.WIDE.U32 UR10, UR6, UR40, URZ ;  /* 0x00000028060a72a5 */ /* 0x000fe4000f8e00ff */
[----:B------:R-:W-:Y:S02]  /*5c20*/  USEL UR5, UR38, UR12, !UP1 ;  /* 0x0000000c26057287 */ /* 0x000fe4000c800000 */
[----:B------:R-:W-:Y:S02]  /*5c30*/  UIMAD UR8, UR42, UR7, URZ ;  /* 0x000000072a0872a4 */ /* 0x000fe4000f8e02ff */
[----:B------:R-:W-:Y:S03]  /*5c40*/  UISETP.GE.AND UP0, UPT, UR6, UR4, UPT ;  /* 0x000000040600728c */ /* 0x000fe6000bf06270 */
[----:B------:R-:W-:Y:S01]  /*5c50*/  UMOV UR4, UR11 ;  /* 0x0000000b00047c82 */ /* 0x000fe20008000000 */
[----:B------:R-:W-:Y:S02]  /*5c60*/  UISETP.GE.OR UP0, UPT, UR5, UR8, UP0 ;  /* 0x000000080500728c */ /* 0x000fe40008706670 */
[----:B------:R-:W-:Y:S02]  /*5c70*/  USHF.R.U32.HI UR4, URZ, UR41, UR4 ;  /* 0x00000029ff047299 */ /* 0x000fe40008011604 */
[----:B------:R-:W-:Y:S02]  /*5c80*/  UIMAD.WIDE.U32 UR8, UR5, UR40, URZ ;  /* 0x00000028050872a5 */ /* 0x000fe4000f8e00ff */
[----:B------:R-:W-:Y:S02]  /*5c90*/  USEL UR11, UR6, UR4, !UP2 ;  /* 0x00000004060b7287 */ /* 0x000fe4000d000000 */
[----:B------:R-:W-:Y:S02]  /*5ca0*/  UIADD3 UR8, UPT, UPT, -UR5, URZ, URZ ;  /* 0x000000ff05087290 */ /* 0x000fe4000fffe1ff */
[----:B------:R-:W-:Y:S01]  /*5cb0*/  UIADD3 UR10, UPT, UPT, -UR11, URZ, URZ ;  /* 0x000000ff0b0a7290 */ /* 0x000fe2000fffe1ff */
[----:B------:R-:W-:Y:S01]  /*5cc0*/  @!UP0 UMOV UR4, UR9 ;  /* 0x0000000900048c82 */ /* 0x000fe20008000000 */
[----:B------:R-:W-:Y:S02]  /*5cd0*/  UIADD3 UR9, UPT, UPT, -UR6, URZ, URZ ;  /* 0x000000ff06097290 */ /* 0x000fe4000fffe1ff */
[----:B------:R-:W-:Y:S02]  /*5ce0*/  @!UP0 USHF.R.U32.HI UR4, URZ, UR41, UR4 ;  /* 0x00000029ff048299 */ /* 0x000fe40008011604 */
[----:B------:R-:W-:Y:S02]  /*5cf0*/  UIMAD UR10, UR42, UR10, UR6 ;  /* 0x0000000a2a0a72a4 */ /* 0x000fe4000f8e0206 */
[----:B------:R-:W-:Y:S04]  /*5d00*/  @!UP0 USEL UR4, UR5, UR4, !UP2 ;  /* 0x0000000405048287 */ /* 0x000fe8000d000000 */
[----:B------:R-:W-:Y:S02]  /*5d10*/  @!UP0 UIMAD UR10, UR7, UR10, UR4 ;  /* 0x0000000a070a82a4 */ /* 0x000fe4000f8e0204 */
[----:B------:R-:W-:Y:S02]  /*5d20*/  @!UP0 UIADD3 UR11, UPT, UPT, UR11, -UR4, URZ ;  /* 0x800000040b0b8290 */ /* 0x000fe4000fffe0ff */
[----:B------:R-:W-:Y:S02]  /*5d30*/  UIMAD UR7, UR43, UR8, UR38 ;  /* 0x000000082b0772a4 */ /* 0x000fe4000f8e0226 */
[----:B------:R-:W-:Y:S02]  /*5d40*/  @!UP0 UIMAD UR6, UR11, UR42, UR5 ;  /* 0x0000002a0b0682a4 */ /* 0x000fe4000f8e0205 */
[----:B------:R-:W-:Y:S01]  /*5d50*/  UIMAD UR4, UR54, UR9, UR37 ;  /* 0x00000009360472a4 */ /* 0x000fe2000f8e0225 */
[----:B------:R-:W-:Y:S02]  /*5d60*/  @!UP0 UMOV UR5, UR10 ;  /* 0x0000000a00058c82 */ /* 0x000fe40008000000 */
[----:B------:R-:W-:Y:S02]  /*5d70*/  UIMAD UR38, UR5, UR43, UR7 ;  /* 0x0000002b052672a4 */ /* 0x000fe4000f8e0207 */
[----:B------:R-:W-:Y:S11]  /*5d80*/  UIMAD UR37, UR6, UR54, UR4 ;  /* 0x00000036062572a4 */ /* 0x000ff6000f8e0204 */
[----:B------:R-:W-:Y:S01]  /*5d90*/  @!UPT UIADD3 URZ, UPT, UPT, URZ, URZ, URZ ;  /* 0x000000fffffff290 */ /* 0x000fe2000fffe0ff */
.L_x_101:
[----:B------:R-:W-:Y:S01]  /*5da0*/  UISETP.NE.AND UP0, UPT, UR39, 0x1, UPT ;  /* 0x000000012700788c */ /* 0x000fe2000bf05270 */
[----:B------:R-:W-:Y:S01]  /*5db0*/  IADD3 R78, PT, PT, R78, 0x1, RZ ;  /* 0x000000014e4e7810 */ /* 0x000fe20007ffe0ff */
[----:B------:R-:W-:Y:S02]  /*5dc0*/  USHF.L.U32 UR50, UR20, 0x6, URZ ;  /* 0x0000000614327899 */ /* 0x000fe400080006ff */
[----:B------:R-:W-:Y:S07]  /*5dd0*/  USHF.L.U32 UR49, UR26, 0x7, URZ ;  /* 0x000000071a317899 */ /* 0x000fee00080006ff */
[----:B------:R-:W2:Y:S01]  /*5de0*/  @!UP0 LDCU.128 UR12, c[0x0][0xb10] ;  /* 0x00016200ff0c87ac */ /* 0x000ea20008000c00 */
[----:B------:R-:W3:Y:S01]  /*5df0*/  @!UP0 LDCU UR5, c[0x0][0xb0c] ;  /* 0x00016180ff0587ac */ /* 0x000ee20008000800 */
[----:B------:R-:W4:Y:S01]  /*5e00*/  @!UP0 LDCU UR10, c[0x0][0xb20] ;  /* 0x00016400ff0a87ac */ /* 0x000f220008000800 */
[----:B--2---:R-:W-:Y:S02]  /*5e10*/  UIMAD.WIDE.U32 UR8, UR38, UR12, URZ ;  /* 0x0000000c260872a5 */ /* 0x004fe4000f8e00ff */
[----:B------:R-:W-:Y:S02]  /*5e20*/  UIMAD.WIDE.U32 UR6, UR37, UR15, URZ ;  /* 0x0000000f250672a5 */ /* 0x000fe4000f8e00ff */
[----:B------:R-:W-:Y:S03]  /*5e30*/  @!UP0 UISETP.NE.AND UP1, UPT, UR14, 0x1, UPT ;  /* 0x000000010e00888c */ /* 0x000fe6000bf25270 */
[----:B------:R-:W-:Y:S01]  /*5e40*/  @!UP0 UMOV UR4, UR9 ;  /* 0x0000000900048c82 */ /* 0x000fe20008000000 */
[----:B---3--:R-:W-:Y:S02]  /*5e50*/  @!UP0 UISETP.NE.AND UP2, UPT, UR5, 0x1, UPT ;  /* 0x000000010500888c */ /* 0x008fe4000bf45270 */
[----:B------:R-:W-:Y:S01]  /*5e60*/  @!UP0 USHF.R.U32.HI UR4, URZ, UR13, UR4 ;  /* 0x0000000dff048299 */ /* 0x000fe20008011604 */
[----:B------:R-:W-:Y:S02]  /*5e70*/  @!UP0 UMOV UR6, UR7 ;  /* 0x0000000700068c82 */ /* 0x000fe40008000000 */
[----:B----4-:R-:W-:Y:S02]  /*5e80*/  @!UP0 USHF.R.U32.HI UR6, URZ, UR10, UR6 ;  /* 0x0000000aff068299 */ /* 0x010fe40008011606 */
[----:B------:R-:W-:Y:S02]  /*5e90*/  @!UP0 USEL UR7, UR38, UR4, !UP2 ;  /* 0x0000000426078287 */ /* 0x000fe4000d000000 */
[----:B------:R-:W-:Y:S04]  /*5ea0*/  @!UP0 USEL UR6, UR37, UR6, !UP1 ;  /* 0x0000000625068287 */ /* 0x000fe8000c800000 */
[----:B------:R-:W-:Y:S02]  /*5eb0*/  @!UP0 UIADD3 UR4, UPT, UPT, -UR7, UR6, URZ ;  /* 0x0000000607048290 */ /* 0x000fe4000fffe1ff */
[----:B------:R-:W-:Y:S02]  /*5ec0*/  @!UP0 UIADD3 UR6, UPT, UPT, UR7, -UR6, URZ ;  /* 0x8000000607068290 */ /* 0x000fe4000fffe0ff */
[----:B------:R-:W-:Y:S02]  /*5ed0*/  @!UP0 UIMAD UR38, UR4, UR5, UR38 ;  /* 0x00000005042682a4 */ /* 0x000fe4000f8e0226 */
[----:B------:R-:W-:Y:S02]  /*5ee0*/  @!UP0 UIMAD UR37, UR6, UR14, UR37 ;  /* 0x0000000e062582a4 */ /* 0x000fe4000f8e0225 */
[----:B------:R-:W-:Y:S09]  /*5ef0*/  ULOP3.LUT UP0, URZ, UR62, 0x1b0, URZ, 0xc0, !UPT ;  /* 0x000001b03eff7892 */ /* 0x000ff2000f80c0ff */
[----:B------:R-:W-:Y:S05]  /*5f00*/  BRA.U !UP0, `(.L_x_102) ;  /* 0x0000000108407547 */ /* 0x000fea000b800000 */
[----:B------:R-:W2:Y:S01]  /*5f10*/  LDCU.64 UR8, c[0x4][0x80] ;  /* 0x01001000ff0877ac */ /* 0x000ea20008000a00 */
[----:B------:R-:W-:Y:S01]  /*5f20*/  MOV R3, 0x0 ;  /* 0x0000000000037802 */ /* 0x000fe20000000f00 */
[----:B------:R-:W-:Y:S02]  /*5f30*/  HFMA2 R12, -RZ, RZ, 0, 5.9604644775390625e-08 ;  /* 0x00000001ff0c7431 */ /* 0x000fe400000001ff */
[----:B------:R-:W-:Y:S02]  /*5f40*/  IMAD.MOV.U32 R8, RZ, RZ, 0x70 ;  /* 0x00000070ff087424 */ /* 0x000fe400078e00ff */
[----:B------:R-:W-:Y:S01]  /*5f50*/  IMAD.MOV.U32 R13, RZ, RZ, RZ ;  /* 0x000000ffff0d7224 */ /* 0x000fe200078e00ff */
[----:B------:R-:W3:Y:S01]  /*5f60*/  LDCU.64 UR6, c[0x4][0x88] ;  /* 0x01001100ff0677ac */ /* 0x000ee20008000a00 */
[----:B------:R-:W4:Y:S01]  /*5f70*/  LDC.64 R2, c[0x4][R3] ;  /* 0x0100000003027b82 */ /* 0x000f220000000a00 */
[----:B------:R-:W1:Y:S01]  /*5f80*/  LDCU.64 UR4, c[0x4][0x8] ;  /* 0x01000100ff0477ac */ /* 0x000e620008000a00 */
[----:B--2---:R-:W-:Y:S01]  /*5f90*/  MOV R5, UR9 ;  /* 0x0000000900057c02 */ /* 0x004fe20008000f00 */
[----:B------:R-:W-:Y:S01]  /*5fa0*/  IMAD.U32 R4, RZ, RZ, UR8 ;  /* 0x00000008ff047e24 */ /* 0x000fe2000f8e00ff */
[----:B---3--:R-:W-:Y:S01]  /*5fb0*/  MOV R7, UR7 ;  /* 0x0000000700077c02 */ /* 0x008fe20008000f00 */
[----:B------:R-:W-:Y:S01]  /*5fc0*/  IMAD.U32 R6, RZ, RZ, UR6 ;  /* 0x00000006ff067e24 */ /* 0x000fe2000f8e00ff */
[----:B-1----:R-:W-:Y:S01]  /*5fd0*/  MOV R11, UR5 ;  /* 0x00000005000b7c02 */ /* 0x002fe20008000f00 */
[----:B------:R-:W-:Y:S02]  /*5fe0*/  IMAD.U32 R10, RZ, RZ, UR4 ;  /* 0x00000004ff0a7e24 */ /* 0x000fe4000f8e00ff */
[----:B------:R-:W-:Y:S07]  /*5ff0*/  LEPC R20, `(.L_x_102) ;  /* 0x000000001014794e */ /* 0x000fee0000000000 */
[----:B----45:R-:W-:Y:S05]  /*6000*/  CALL.ABS.NOINC R2 ;  /* 0x0000000002007343 */ /* 0x030fea0003c00000 */
.L_x_102:
[----:B------:R-:W-:Y:S01]  /*6010*/  LOP3.LUT P0, RZ, R85, 0x1b0, RZ, 0xc0, !PT ;  /* 0x000001b055ff7812 */ /* 0x000fe2000780c0ff */
[----:B------:R-:W-:Y:S11]  /*6020*/  BSSY.RECONVERGENT B6, `(.L_x_103) ;  /* 0x0000013000067945 */ /* 0x000ff60003800200 */
[----:B------:R-:W-:Y:S01]  /*6030*/  @!UPT UIADD3 URZ, UPT, UPT, URZ, URZ, URZ ;  /* 0x000000fffffff290 */ /* 0x000fe2000fffe0ff */
[----:B------:R-:W-:Y:S05]  /*6040*/  @!P0 BRA `(.L_x_104) ;  /* 0x0000000000408947 */ /* 0x000fea0003800000 */
        /* <DEDUP_REMOVED lines=16> */
.L_x_104:
[----:B------:R-:W-:Y:S05]  /*6150*/  BSYNC.RECONVERGENT B6 ;  /* 0x0000000000067941 */ /* 0x000fea0003800200 */
.L_x_103:
[----:B------:R-:W-:Y:S01]  /*6160*/  R2UR UR4, R77 ;  /* 0x000000004d0472ca */ /* 0x000fe200000e0000 */
[----:B------:R-:W-:Y:S01]  /*6170*/  UISETP.NE.U32.AND UP0, UPT, UR60, URZ, UPT ;  /* 0x000000ff3c00728c */ /* 0x000fe2000bf05070 */
[----:B------:R-:W-:Y:S02]  /*6180*/  ISETP.NE.U32.AND P4, PT, R72, RZ, PT ;  /* 0x000000ff4800720c */ /* 0x000fe40003f85070 */
[----:B------:R-:W-:Y:S01]  /*6190*/  ISETP.NE.U32.AND P2, PT, RZ, UR56, PT ;  /* 0x00000038ff007c0c */ /* 0x000fe2000bf45070 */
[----:B------:R-:W-:Y:S01]  /*61a0*/  UISETP.NE.AND.EX UP1, UPT, UR61, URZ, UPT, UP0 ;  /* 0x000000ff3d00728c */ /* 0x000fe2000bf25300 */
[----:B------:R-:W-:Y:S01]  /*61b0*/  ISETP.NE.AND.EX P4, PT, R73, RZ, PT, P4 ;  /* 0x000000ff4900720c */ /* 0x000fe20003f85340 */
[----:B------:R-:W-:Y:S01]  /*61c0*/  UPLOP3.LUT UP0, UPT, UPT, UPT, UPT, 0x40, 0x4 ;  /* 0x000000000004789c */ /* 0x000fe20003f0e870 */
[----:B------:R-:W-:Y:S05]  /*61d0*/  ISETP.NE.AND.EX P2, PT, RZ, UR57, PT, P2 ;  /* 0x00000039ff007c0c */ /* 0x000fea000bf45320 */
[----:B------:R-:W-:Y:S06]  /*61e0*/  UISETP.NE.AND UP2, UPT, UR4, URZ, UPT ;  /* 0x000000ff0400728c */ /* 0x000fec000bf45270 */
[----:B------:R-:W-:Y:S05]  /*61f0*/  PLOP3.LUT P1, PT, PT, PT, UP2, 0x80, 0x8 ;  /* 0x000000000008781c */ /* 0x000fea0003f2f028 */
[----:B------:R-:W-:Y:S06]  /*6200*/  @UP2 UPLOP3.LUT UP0, UPT, UPT, UPT, UP1, 0x80, 0x8 ;  /* 0x000000000008289c */ /* 0x000fec0003f0f010 */
[----:B------:R-:W-:Y:S01]  /*6210*/  PLOP3.LUT P0, PT, PT, PT, UP0, 0x80, 0x8 ;  /* 0x000000000008781c */ /* 0x000fe20003f0f008 */
[----:B------:R-:W-:Y:S01]  /*6220*/  @!UPT UIADD3 URZ, UPT, UPT, URZ, URZ, URZ ;  /* 0x000000fffffff290 */ /* 0x000fe2000fffe0ff */
[----:B------:R-:W-:Y:S11]  /*6230*/  BRA.U !UP1, `(.L_x_105) ;  /* 0x00000001093c7547 */ /* 0x000ff6000b800000 */
[----:B------:R-:W-:Y:S01]  /*6240*/  UISETP.NE.U32.AND UP0, UPT, UR56, URZ, UPT ;  /* 0x000000ff3800728c */ /* 0x000fe2000bf05070 */
[----:B-1----:R-:W-:Y:S01]  /*6250*/  HFMA2 R0, -RZ, RZ, 0, 5.9604644775390625e-08 ;  /* 0x00000001ff007431 */ /* 0x002fe200000001ff */
[----:B------:R-:W1:Y:S01]  /*6260*/  LDCU.64 UR8, c[0x0][0x358] ;  /* 0x00006b00ff0877ac */ /* 0x000e620008000a00 */
[----:B------:R-:W-:Y:S01]  /*6270*/  IMAD.MOV.U32 R74, RZ, RZ, 0x1 ;  /* 0x00000001ff4a7424 */ /* 0x000fe200078e00ff */
[----:B------:R-:W-:Y:S06]  /*6280*/  UISETP.NE.AND.EX UP0, UPT, UR57, URZ, UPT, UP0 ;  /* 0x000000ff3900728c */ /* 0x000fec000bf05300 */
[----:B------:R-:W-:Y:S05]  /*6290*/  PLOP3.LUT P3, PT, PT, PT, UP0, 0x80, 0x8 ;  /* 0x000000000008781c */ /* 0x000fea0003f6f008 */
[----:B------:R-:W2:Y:S01]  /*62a0*/  @UP0 LDCU.64 UR4, c[0x0][0x888] ;  /* 0x00011100ff0407ac */ /* 0x000ea20008000a00 */
[----:B------:R-:W-:Y:S07]  /*62b0*/  @UP0 UIMAD UR6, UR36, UR60, URZ ;  /* 0x0000003c240602a4 */ /* 0x000fee000f8e02ff */
[----:B------:R-:W-:Y:S01]  /*62c0*/  @!P3 PRMT R74, R0, 0x7610, R74 ;  /* 0x00007610004ab816 */ /* 0x000fe2000000004a */
[----:B--2---:R-:W-:Y:S06]  /*62d0*/  @UP0 UIMAD.WIDE UR4, UR6, 0x4, UR4 ;  /* 0x00000004060408a5 */ /* 0x004fec000f8e0204 */
[----:B-----5:R-:W-:Y:S01]  /*62e0*/  IMAD.U32 R40, RZ, RZ, UR4 ;  /* 0x00000004ff287e24 */ /* 0x020fe2000f8e00ff */
[----:B------:R-:W-:Y:S04]  /*62f0*/  MOV R41, UR5 ;  /* 0x0000000500297c02 */ /* 0x000fe80008000f00 */
[----:B------:R-:W2:Y:S01]  /*6300*/  @!UP0 LDCU UR4, c[0x0][0x880] ;  /* 0x00011000ff0487ac */ /* 0x000ea20008000800 */
[----:B-1----:R3:W5:Y:S02]  /*6310*/  @P3 LDG.E R40, desc[UR8][R40.64] ;  /* 0x0000000828283981 */ /* 0x002764000c1e1900 */
[----:B--23--:R-:W-:Y:S02]  /*6320*/  @!P3 IMAD.U32 R40, RZ, RZ, UR4 ;  /* 0x00000004ff28be24 */ /* 0x00cfe4000f8e00ff */
.L_x_105:
[----:B------:R-:W-:Y:S05]  /*6330*/  @!P4 BRA `(.L_x_106) ;  /* 0x000000000024c947 */ /* 0x000fea0003800000 */
[----:B------:R-:W-:Y:S01]  /*6340*/  ISETP.NE.U32.AND P3, PT, R70, RZ, PT ;  /* 0x000000ff4600720c */ /* 0x000fe20003f65070 */
[----:B------:R-:W2:Y:S03]  /*6350*/  LDCU.64 UR4, c[0x0][0x358] ;  /* 0x00006b00ff0477ac */ /* 0x000ea60008000a00 */
[----:B------:R-:W-:Y:S11]  /*6360*/  ISETP.NE.AND.EX P3, PT, R71, RZ, PT, P3 ;  /* 0x000000ff4700720c */ /* 0x000ff60003f65330 */
[----:B------:R-:W-:Y:S02]  /*6370*/  @!UPT UIADD3 URZ, UPT, UPT, URZ, URZ, URZ ;  /* 0x000000fffffff290 */ /* 0x000fe4000fffe0ff */
[----:B------:R-:W3:Y:S01]  /*6380*/  @P3 LDC.64 R2, c[0x0][0x8a8] ;  /* 0x00022a00ff023b82 */ /* 0x000ee20000000a00 */
[----:B-1----:R-:W-:Y:S04]  /*6390*/  @P3 IMAD R0, R72, UR36, RZ ;  /* 0x0000002448003c24 */ /* 0x002fe8000f8e02ff */
[----:B---3--:R-:W-:Y:S05]  /*63a0*/  @P3 IMAD.WIDE R2, R0, 0x4, R2 ;  /* 0x0000000400023825 */ /* 0x008fea00078e0202 */
[----:B--2--5:R2:W5:Y:S02]  /*63b0*/  @P3 LDG.E R38, desc[UR4][R2.64] ;  /* 0x0000000402263981 */ /* 0x024564000c1e1900 */
[----:B--2---:R-:W3:Y:S02]  /*63c0*/  @!P3 LDC R38, c[0x0][0x8a0] ;  /* 0x00022800ff26bb82 */ /* 0x004ee40000000800 */
.L_x_106:
[----:B-----5:R-:W-:Y:S01]  /*63d0*/  ISETP.NE.AND P4, PT, R40, RZ, PT ;  /* 0x000000ff2800720c */ /* 0x020fe20003f85270 */
[----:B------:R-:W-:Y:S01]  /*63e0*/  BSSY B1, `(.L_x_107) ;  /* 0x0000042000017945 */ /* 0x000fe20003800000 */
[----:B------:R-:W-:Y:S01]  /*63f0*/  SEL R6, RZ, 0xffffffff, P2 ;  /* 0xffffffffff067807 */ /* 0x000fe20001000000 */
[----:B------:R-:W-:Y:S01]  /*6400*/  IMAD.MOV.U32 R56, RZ, RZ, 0x1 ;  /* 0x00000001ff387424 */ /* 0x000fe200078e00ff */
[----:B------:R-:W-:Y:S02]  /*6410*/  LOP3.LUT P3, RZ, R74, 0xff, RZ, 0xc0, !PT ;  /* 0x000000ff4aff7812 */ /* 0x000fe4000786c0ff */
[----:B------:R-:W-:Y:S02]  /*6420*/  CS2R R46, SRZ ;  /* 0x00000000002e7805 */ /* 0x000fe4000001ff00 */
[----:B-1----:R-:W-:Y:S02]  /*6430*/  @P1 SEL R0, RZ, 0xffffffff, P4 ;  /* 0xffffffffff001807 */ /* 0x002fe40002000000 */
[----:B------:R-:W-:Y:S02]  /*6440*/  CS2R R44, SRZ ;  /* 0x00000000002c7805 */ /* 0x000fe4000001ff00 */
[----:B------:R-:W-:Y:S02]  /*6450*/  LEA R3, R81, UR44, 0x3 ;  /* 0x0000002c51037c11 */ /* 0x000fe4000f8e18ff */
[----:B------:R-:W-:Y:S02]  /*6460*/  CS2R R50, SRZ ;  /* 0x0000000000327805 */ /* 0x000fe4000001ff00 */
[----:B------:R-:W-:Y:S02]  /*6470*/  @P0 SEL R0, R6, R0, !P3 ;  /* 0x0000000006000207 */ /* 0x000fe40005800000 */
[----:B------:R-:W-:Y:S02]  /*6480*/  CS2R R48, SRZ ;  /* 0x0000000000307805 */ /* 0x000fe4000001ff00 */
[----:B------:R-:W-:Y:S02]  /*6490*/  LEA R43, R36, UR44, 0x3 ;  /* 0x0000002c242b7c11 */ /* 0x000fe4000f8e18ff */
[----:B------:R-:W-:Y:S02]  /*64a0*/  @P1 LOP3.LUT R0, R0, 0x1, RZ, 0xc0, !PT ;  /* 0x0000000100001812 */ /* 0x000fe400078ec0ff */
[----:B------:R-:W-:Y:S02]  /*64b0*/  SHF.L.U32 R4, R83, 0x1f, RZ ;  /* 0x0000001f53047819 */ /* 0x000fe400000006ff */
[----:B------:R-:W-:Y:S02]  /*64c0*/  ISETP.NE.U32.OR P6, PT, R0, 0x1, !P1 ;  /* 0x000000010000780c */ /* 0x000fe40004fc5470 */
[----:B------:R-:W-:Y:S02]  /*64d0*/  PLOP3.LUT P2, PT, PT, PT, UP1, 0x80, 0x8 ;  /* 0x000000000008781c */ /* 0x000fe40003f4f018 */
[----:B------:R-:W-:Y:S02]  /*64e0*/  LEA.HI R39, R36, R36, RZ, 0x1 ;  /* 0x0000002424277211 */ /* 0x000fe400078f08ff */
[----:B------:R-:W-:Y:S02]  /*64f0*/  SEL R5, RZ, 0xffffffff, P4 ;  /* 0xffffffffff057807 */ /* 0x000fe40002000000 */
[----:B------:R-:W-:Y:S05]  /*6500*/  P2R R2, PR, RZ, 0x40 ;  /* 0x00000040ff027803 */ /* 0x000fea0000000000 */
[----:B------:R-:W-:Y:S02]  /*6510*/  @P6 SHF.L.U32 R0, R80, 0x1f, RZ ;  /* 0x0000001f50006819 */ /* 0x000fe400000006ff */
[----:B------:R-:W-:Y:S02]  /*6520*/  @P2 SEL R5, R6, R5, !P3 ;  /* 0x0000000506052207 */ /* 0x000fe40005800000 */
[----:B------:R1:W2:Y:S02]  /*6530*/  @P6 SYNCS.PHASECHK.TRANS64.TRYWAIT P1, [R3+URZ+0x110], R0 ;  /* 0x00011000030065a7 */ /* 0x0002a400080211ff */
[----:B------:R-:W-:Y:S04]  /*6540*/  LOP3.LUT R5, R5, 0x1, RZ, 0xc0, !PT ;  /* 0x0000000105057812 */ /* 0x000fe800078ec0ff */
[----:B------:R-:W-:Y:S04]  /*6550*/  ISETP.NE.U32.AND P5, PT, R5, 0x1, PT ;  /* 0x000000010500780c */ /* 0x000fe80003fa5070 */
[----:B------:R-:W-:Y:S01]  /*6560*/  P2R R57, PR, RZ, 0x20 ;  /* 0x00000020ff397803 */ /* 0x000fe20000000000 */
[----:B------:R4:W3:Y:S01]  /*6570*/  SYNCS.PHASECHK.TRANS64.TRYWAIT P0, [R43+URZ+0x160], R4 ;  /* 0x000160042b0075a7 */ /* 0x0008e200080011ff */
[C---:B-1----:R-:W-:Y:S01]  /*6580*/  IMAD.SHL.U32 R0, R39.reuse, 0x40, RZ ;  /* 0x0000004027007824 */ /* 0x042fe200078e00ff */
[----:B------:R-:W-:Y:S04]  /*6590*/  LOP3.LUT R39, R39, 0xffe, RZ, 0xc0, !PT ;  /* 0x00000ffe27277812 */ /* 0x000fe800078ec0ff */
[----:B------:R-:W-:Y:S01]  /*65a0*/  LOP3.LUT R0, R0, 0xffffff80, RZ, 0xc0, !PT ;  /* 0xffffff8000007812 */ /* 0x000fe200078ec0ff */
[----:B------:R-:W-:Y:S04]  /*65b0*/  IMAD.IADD R39, R36, 0x1, -R39 ;  /* 0x0000000124277824 */ /* 0x000fe800078e0a27 */
[----:B------:R-:W-:Y:S04]  /*65c0*/  IMAD.IADD R0, R37, 0x1, R0 ;  /* 0x0000000125007824 */ /* 0x000fe800078e0200 */
[----:B------:R-:W-:Y:S01]  /*65d0*/  IMAD R39, R39, 0x100000, R0 ;  /* 0x0010000027277824 */ /* 0x000fe200078e0200 */
[----:B--2---:R-:W-:Y:S01]  /*65e0*/  @P6 SEL R56, RZ, 0x1, !P1 ;  /* 0x00000001ff386807 */ /* 0x004fe20004800000 */
[----:B----4-:R-:W-:Y:S06]  /*65f0*/  @!P6 BRA `(.L_x_108) ;  /* 0x000000000080e947 */ /* 0x010fec0003800000 */
[----:B------:R-:W-:Y:S01]  /*6600*/  @P5 IMAD R6, R81, 0x1000, R69 ;  /* 0x0000100051065824 */ /* 0x000fe200078e0245 */
[----:B------:R-:W-:Y:S01]  /*6610*/  ISETP.NE.AND P1, PT, R56, RZ, PT ;  /* 0x000000ff3800720c */ /* 0x000fe20003f25270 */
[----:B------:R-:W-:Y:S01]  /*6620*/  BSSY B0, `(.L_x_109) ;  /* 0x000000b000007945 */ /* 0x000fe20003800000 */
[----:B------:R-:W-:Y:S01]  /*6630*/  CS2R R50, SRZ ;  /* 0x0000000000327805 */ /* 0x000fe2000001ff00 */
[----:B------:R-:W-:Y:S01]  /*6640*/  @P5 VIADD R5, R6, UR44 ;  /* 0x0000002c06055c36 */ /* 0x000fe20008000000 */
[----:B------:R-:W-:Y:S02]  /*6650*/  CS2R R48, SRZ ;  /* 0x0000000000307805 */ /* 0x000fe4000001ff00 */
[----:B------:R-:W-:Y:S02]  /*6660*/  CS2R R46, SRZ ;  /* 0x00000000002e7805 */ /* 0x000fe4000001ff00 */
[----:B------:R-:W-:Y:S01]  /*6670*/  CS2R R44, SRZ ;  /* 0x00000000002c7805 */ /* 0x000fe2000001ff00 */
[----:B------:R-:W-:Y:S04]  /*6680*/  @P5 IMAD R5, R84, -0x10, R5 ;  /* 0xfffffff054055824 */ /* 0x000fe800078e0205 */
[----:B------:R-:W-:Y:S05]  /*6690*/  @P1 BRA `(.L_x_110) ;  /* 0x00000000000c1947 */ /* 0x000fea0003800000 */
[----:B------:R-:W-:Y:S04]  /*66a0*/  SHF.L.U32 R0, R80, 0x1f, RZ ;  /* 0x0000001f50007819 */ /* 0x000fe800000006ff */
[----:B------:R-:W1:Y:S02]  /*66b0*/  SYNCS.PHASECHK.TRANS64.TRYWAIT P1, [R3+URZ+0x110], R0 ;  /* 0x00011000030075a7 */ /* 0x000e6400080211ff */
[----:B-1----:R-:W-:Y:S05]  /*66c0*/  @!P1 BRA `(.L_x_111) ;  /* 0x0000002800509947 */ /* 0x002fea0003800000 */
.L_x_110:
[----:B------:R-:W-:Y:S05]  /*66d0*/  BSYNC B0 ;  /* 0x0000000000007941 */ /* 0x000fea0003800000 */
.L_x_109:
[----:B------:R-:W-:Y:S01]  /*66e0*/  ISETP.NE.AND P1, PT, R57, RZ, PT ;  /* 0x000000ff3900720c */ /* 0x000fe20003f25270 */
[----:B-1----:R-:W-:Y:S02]  /*66f0*/  VIADD R3, R3, 0x120 ;  /* 0x0000012003037836 */ /* 0x002fe40000000000 */
[----:B------:R-:W-:Y:S02]  /*6700*/  IMAD.U32 R0, RZ, RZ, UR45 ;  /* 0x0000002dff007e24 */ /* 0x000fe4000f8e00ff */
[----:B------:R-:W-:Y:S03]  /*6710*/  VIADD R81, R81, 0x1 ;  /* 0x0000000151517836 */ /* 0x000fe60000000000 */
[----:B------:R-:W-:Y:S05]  /*6720*/  PRMT R0, R0, 0x654, R3 ;  /* 0x0000065400007816 */ /* 0x000fea0000000003 */
[----:B------:R1:W2:Y:S04]  /*6730*/  @P1 LDS.128 R48, [R6+UR44+0x200] ;  /* 0x0002002c06301984 */ /* 0x0002a80008000c00 */
[----:B------:R1:W4:Y:S01]  /*6740*/  @P1 LDS.128 R44, [R5+0x210] ;  /* 0x00021000052c1984 */ /* 0x0003220000000c00 */
[C---:B------:R-:W-:Y:S01]  /*6750*/  ISETP.NE.AND P1, PT, R81.reuse, 0x2, PT ;  /* 0x000000025100780c */ /* 0x040fe20003f25270 */
[----:B------:R-:W-:Y:S01]  /*6760*/  @!PT LDS RZ, [RZ] ;  /* 0x00000000fffff984 */ /* 0x000fe20000000800 */
[----:B------:R-:W-:Y:S01]  /*6770*/  @!PT LDS RZ, [RZ] ;  /* 0x00000000fffff984 */ /* 0x000fe20000000800 */
[----:B------:R-:W-:Y:S01]  /*6780*/  @!PT LDS RZ, [RZ] ;  /* 0x00000000fffff984 */ /* 0x000fe20000000800 */
[----:B------:R-:W-:Y:S01]  /*6790*/  @!PT LDS RZ, [RZ] ;  /* 0x00000000fffff984 */ /* 0x000fe20000000800 */
[----:B------:R5:W-:Y:S06]  /*67a0*/  MEMBAR.ALL.CTA ;  /* 0x0000000000007992 */ /* 0x000bec0000008000 */
[----:B-----5:R-:W5:Y:S01]  /*67b0*/  FENCE.VIEW.ASYNC.S ;  /* 0x00000000000073c6 */ /* 0x020f620000000000 */
[----:B------:R-:W-:Y:S01]  /*67c0*/  SEL R81, R81, RZ, P1 ;  /* 0x000000ff51517207 */ /* 0x000fe20000800000 */
[----:B-----5:R5:W-:Y:S02]  /*67d0*/  SYNCS.ARRIVE.TRANS64.RED.A1T0 RZ, [R0+URZ], RZ ;  /* 0x000000ff00ff79a7 */ /* 0x020be400081004ff */
[----:B-----5:R-:W-:Y:S04]  /*67e0*/  SEL R0, RZ, 0x1, P1 ;  /* 0x00000001ff007807 */ /* 0x020fe80000800000 */
[----:B-12---:R-:W-:Y:S02]  /*67f0*/  LOP3.LUT R80, R80, R0, RZ, 0x3c, !PT ;  /* 0x0000000050507212 */ /* 0x006fe400078e3cff */
.L_x_108:
[----:B------:R-:W-:Y:S05]  /*6800*/  BSYNC B1 ;  /* 0x0000000000017941 */ /* 0x000fea0003800000 */
.L_x_107:
[----:B------:R-:W-:Y:S04]  /*6810*/  SHF.R.U32.HI R0, RZ, 0x15, R39 ;  /* 0x00000015ff007819 */ /* 0x000fe80000011627 */
[----:B------:R-:W-:Y:S01]  /*6820*/  LOP3.LUT P1, RZ, R0, 0x3, R75, 0x48, !PT ;  /* 0x0000000300ff7812 */ /* 0x000fe2000782484b */
[----:B------:R-:W-:Y:S01]  /*6830*/  @!UPT UIADD3 URZ, UPT, UPT, URZ, URZ, URZ ;  /* 0x000000fffffff290 */ /* 0x000fe2000fffe0ff */
[----:B---3--:R-:W-:Y:S11]  /*6840*/  @P0 BRA `(.L_x_112) ;  /* 0x0000000000080947 */ /* 0x008ff60003800000 */
[----:B------:R-:W1:Y:S02]  /*6850*/  SYNCS.PHASECHK.TRANS64.TRYWAIT P0, [R43+URZ+0x160], R4 ;  /* 0x000160042b0075a7 */ /* 0x000e6400080011ff */
[----:B-1----:R-:W-:Y:S05]  /*6860*/  @!P0 BRA `(.L_x_113) ;  /* 0x0000002400fc8947 */ /* 0x002fea0003800000 */
.L_x_112:
        /* <DEDUP_REMOVED lines=8> */
[----:B------:R-:W5:Y:S01]  /*68f0*/  LDCU.64 UR4, c[0x4][0x10] ;  /* 0x01000200ff0477ac */ /* 0x000f620008000a00 */
[----:B--2---:R-:W-:Y:S01]  /*6900*/  MOV R5, UR9 ;  /* 0x0000000900057c02 */ /* 0x004fe20008000f00 */
[----:B-1----:R-:W-:Y:S01]  /*6910*/  IMAD.U32 R4, RZ, RZ, UR8 ;  /* 0x00000008ff047e24 */ /* 0x002fe2000f8e00ff */
[----:B---3--:R-:W-:Y:S01]  /*6920*/  MOV R7, UR7 ;  /* 0x0000000700077c02 */ /* 0x008fe20008000f00 */
[----:B------:R-:W-:Y:S01]  /*6930*/  IMAD.U32 R6, RZ, RZ, UR6 ;  /* 0x00000006ff067e24 */ /* 0x000fe2000f8e00ff */
[----:B-----5:R-:W-:Y:S01]  /*6940*/  MOV R11, UR5 ;  /* 0x00000005000b7c02 */ /* 0x020fe20008000f00 */
[----:B------:R-:W-:Y:S02]  /*6950*/  IMAD.U32 R10, RZ, RZ, UR4 ;  /* 0x00000004ff0a7e24 */ /* 0x000fe4000f8e00ff */
[----:B------:R-:W-:Y:S07]  /*6960*/  LEPC R20, `(.L_x_114) ;  /* 0x000000001014794e */ /* 0x000fee0000000000 */
[----:B----4-:R-:W-:Y:S05]  /*6970*/  CALL.ABS.NOINC R14 ;  /* 0x000000000e007343 */ /* 0x010fea0003c00000 */
.L_x_114:
[----:B------:R-:W-:Y:S05]  /*6980*/  WARPSYNC.ALL ;  /* 0x0000000000007948 */ /* 0x000fea0003800000 */
[----:B------:R-:W-:Y:S01]  /*6990*/  R2UR UR4, R39 ;  /* 0x00000000270472ca */ /* 0x000fe200000e0000 */
[----:B------:R-:W-:Y:S01]  /*69a0*/  BSSY.RECONVERGENT B0, `(.L_x_115) ;  /* 0x00000a0000007945 */ /* 0x000fe20003800200 */
[----:B------:R-:W-:Y:S02]  /*69b0*/  ISETP.NE.AND P6, PT, R2, RZ, PT ;  /* 0x000000ff0200720c */ /* 0x000fe40003fc5270 */
[C---:B------:R-:W-:Y:S02]  /*69c0*/  SHF.L.U32 R2, R48.reuse, 0x10, RZ ;  /* 0x0000001030027819 */ /* 0x040fe400000006ff */
[C---:B------:R-:W-:Y:S02]  /*69d0*/  PRMT R3, R48.reuse, 0x8880, RZ ;  /* 0x0000888030037816 */ /* 0x040fe400000000ff */
[----:B------:R-:W-:Y:S02]  /*69e0*/  SHF.L.U32 R41, R48, 0x8, RZ ;  /* 0x0000000830297819 */ /* 0x000fe400000006ff */
[----:B------:R-:W-:Y:S02]  /*69f0*/  SHF.L.U32 R42, R49, 0x10, RZ ;  /* 0x00000010312a7819 */ /* 0x000fe400000006ff */
[----:B------:R-:W-:Y:S01]  /*6a00*/  ISETP.NE.AND P0, PT, R86, RZ, PT ;  /* 0x000000ff5600720c */ /* 0x000fe20003f05270 */
[----:B-1----:R-:W-:Y:S01]  /*6a10*/  LDTM.16dp32bit_t0_t15.x32 R4, tmem[UR4] ;  /* 0x00000004000479ee */ /* 0x002fe20008a80000 */
[----:B------:R-:W1:Y:S01]  /*6a20*/  LDTM.16dp32bit_t16_t31.x32 R4, tmem[UR4+0x20] ;  /* 0x00002004000479ee */ /* 0x000e620008aa0000 */
[----:B------:R-:W-:Y:S01]  /*6a30*/  SHF.R.S32.HI R42, RZ, 0x18, R42 ;  /* 0x00000018ff2a7819 */ /* 0x000fe2000001142a */
[C---:B-1----:R-:W-:Y:S01]  /*6a40*/  IMAD R0, R38.reuse, R4, RZ ;  /* 0x0000000426007224 */ /* 0x042fe200078e02ff */
[----:B------:R-:W-:Y:S01]  /*6a50*/  SHF.R.S32.HI R4, RZ, 0x18, R2 ;  /* 0x00000018ff047819 */ /* 0x000fe20000011402 */
[C---:B------:R-:W-:Y:S01]  /*6a60*/  IMAD R2, R38.reuse, R5, RZ ;  /* 0x0000000526027224 */ /* 0x040fe200078e02ff */
[----:B------:R-:W-:Y:S01]  /*6a70*/  SHF.R.S32.HI R5, RZ, 0x18, R41 ;  /* 0x00000018ff057819 */ /* 0x000fe20000011429 */
[----:B------:R-:W-:Y:S01]  /*6a80*/  IMAD R0, R3, R40, R0 ;  /* 0x0000002803007224 */ /* 0x000fe200078e0200 */
[----:B------:R-:W-:Y:S01]  /*6a90*/  PRMT R41, R49, 0x8880, RZ ;  /* 0x0000888031297816 */ /* 0x000fe200000000ff */
[----:B------:R-:W-:Y:S02]  /*6aa0*/  IMAD R3, R38, R6, RZ ;  /* 0x0000000626037224 */ /* 0x000fe400078e02ff */
[-C--:B------:R-:W-:Y:S01]  /*6ab0*/  IMAD R2, R4, R40.reuse, R2 ;  /* 0x0000002804027224 */ /* 0x080fe200078e0202 */
[----:B------:R-:W-:Y:S01]  /*6ac0*/  SHF.R.S32.HI R4, RZ, 0x18, R48 ;  /* 0x00000018ff047819 */ /* 0x000fe20000011430 */
[----:B------:R-:W-:Y:S02]  /*6ad0*/  IMAD R7, R38, R7, RZ ;  /* 0x0000000726077224 */ /* 0x000fe400078e02ff */
[-C--:B------:R-:W-:Y:S02]  /*6ae0*/  IMAD R3, R5, R40.reuse, R3 ;  /* 0x0000002805037224 */ /* 0x080fe400078e0203 */
[----:B------:R-:W-:Y:S02]  /*6af0*/  IMAD R7, R4, R40, R7 ;  /* 0x0000002804077224 */ /* 0x000fe400078e0207 */
[C---:B------:R-:W-:Y:S02]  /*6b00*/  IMAD R6, R38.reuse, R11, RZ ;  /* 0x0000000b26067224 */ /* 0x040fe400078e02ff */
[C---:B------:R-:W-:Y:S01]  /*6b10*/  IMAD R11, R38.reuse, R16, RZ ;  /* 0x00000010260b7224 */ /* 0x040fe200078e02ff */
[----:B------:R-:W-:Y:S01]  /*6b20*/  I2IP.S8.S32.SAT R52, R7, R3, RZ ;  /* 0x0000000307347239 */ /* 0x000fe200000014ff */
[C---:B------:R-:W-:Y:S02]  /*6b30*/  IMAD R16, R38.reuse, R21, RZ ;  /* 0x0000001526107224 */ /* 0x040fe400078e02ff */
[----:B------:R-:W-:Y:S01]  /*6b40*/  IMAD R21, R38, R26, RZ ;  /* 0x0000001a26157224 */ /* 0x000fe200078e02ff */
[----:B------:R-:W-:Y:S01]  /*6b50*/  I2IP.S8.S32.SAT R52, R2, R0, R52 ;  /* 0x0000000002347239 */ /* 0x000fe20000001434 */
[C---:B------:R-:W-:Y:S01]  /*6b60*/  IMAD R26, R38.reuse, R31, RZ ;  /* 0x0000001f261a7224 */ /* 0x040fe200078e02ff */
[----:B------:R-:W-:Y:S01]  /*6b70*/  SHF.R.S32.HI R2, RZ, 0x18, R49 ;  /* 0x00000018ff027819 */ /* 0x000fe20000011431 */
[C---:B------:R-:W-:Y:S02]  /*6b80*/  IMAD R3, R38.reuse, R8, RZ ;  /* 0x0000000826037224 */ /* 0x040fe400078e02ff */
[----:B------:R-:W-:Y:S02]  /*6b90*/  IMAD.SHL.U32 R31, R49, 0x100, RZ ;  /* 0x00000100311f7824 */ /* 0x000fe400078e00ff */
[C---:B------:R-:W-:Y:S02]  /*6ba0*/  IMAD R8, R38.reuse, R13, RZ ;  /* 0x0000000d26087224 */ /* 0x040fe400078e02ff */
[C---:B------:R-:W-:Y:S01]  /*6bb0*/  IMAD R13, R38.reuse, R18, RZ ;  /* 0x00000012260d7224 */ /* 0x040fe200078e02ff */
[----:B------:R-:W-:Y:S01]  /*6bc0*/  SHF.R.S32.HI R0, RZ, 0x18, R31 ;  /* 0x00000018ff007819 */ /* 0x000fe2000001141f */
[----:B------:R-:W-:Y:S01]  /*6bd0*/  IMAD R18, R38, R23, RZ ;  /* 0x0000001726127224 */ /* 0x000fe200078e02ff */
[----:B------:R-:W-:Y:S01]  /*6be0*/  SHF.L.U32 R31, R50, 0x10, RZ ;  /* 0x00000010321f7819 */ /* 0x000fe200000006ff */
[C---:B------:R-:W-:Y:S02]  /*6bf0*/  IMAD R4, R38.reuse, R9, RZ ;  /* 0x0000000926047224 */ /* 0x040fe400078e02ff */
[C---:B------:R-:W-:Y:S01]  /*6c00*/  IMAD R23, R38.reuse, R28, RZ ;  /* 0x0000001c26177224 */ /* 0x040fe200078e02ff */
[----:B------:R-:W-:Y:S01]  /*6c10*/  SHF.R.S32.HI R31, RZ, 0x18, R31 ;  /* 0x00000018ff1f7819 */ /* 0x000fe2000001141f */
[C---:B------:R-:W-:Y:S02]  /*6c20*/  IMAD R7, R38.reuse, R12, RZ ;  /* 0x0000000c26077224 */ /* 0x040fe400078e02ff */
[----:B------:R-:W-:Y:S01]  /*6c30*/  IMAD R28, R38, R33, RZ ;  /* 0x00000021261c7224 */ /* 0x000fe200078e02ff */
[----:B------:R-:W-:Y:S01]  /*6c40*/  PRMT R33, R50, 0x8880, RZ ;  /* 0x0000888032217816 */ /* 0x000fe200000000ff */
[----:B------:R-:W-:Y:S02]  /*6c50*/  IMAD R3, R41, R40, R3 ;  /* 0x0000002829037224 */ /* 0x000fe400078e0203 */
[C---:B------:R-:W-:Y:S02]  /*6c60*/  IMAD R12, R38.reuse, R17, RZ ;  /* 0x00000011260c7224 */ /* 0x040fe400078e02ff */
[C---:B------:R-:W-:Y:S02]  /*6c70*/  IMAD R5, R38.reuse, R10, RZ ;  /* 0x0000000a26057224 */ /* 0x040fe400078e02ff */
[----:B------:R-:W-:Y:S02]  /*6c80*/  IMAD R17, R38, R22, RZ ;  /* 0x0000001626117224 */ /* 0x000fe400078e02ff */
[----:B------:R-:W-:Y:S02]  /*6c90*/  IMAD R4, R42, R40, R4 ;  /* 0x000000282a047224 */ /* 0x000fe400078e0204 */
[C---:B------:R-:W-:Y:S02]  /*6ca0*/  IMAD R22, R38.reuse, R27, RZ ;  /* 0x0000001b26167224 */ /* 0x040fe400078e02ff */
[----:B------:R-:W-:Y:S01]  /*6cb0*/  IMAD R27, R38, R32, RZ ;  /* 0x00000020261b7224 */ /* 0x000fe200078e02ff */
[----:B------:R-:W-:Y:S01]  /*6cc0*/  SHF.L.U32 R32, R50, 0x8, RZ ;  /* 0x0000000832207819 */ /* 0x000fe200000006ff */
[-C--:B------:R-:W-:Y:S02]  /*6cd0*/  IMAD R5, R0, R40.reuse, R5 ;  /* 0x0000002800057224 */ /* 0x080fe400078e0205 */
[----:B------:R-:W-:Y:S01]  /*6ce0*/  IMAD.MOV.U32 R0, RZ, RZ, R33 ;  /* 0x000000ffff007224 */ /* 0x000fe200078e0021 */
[----:B------:R-:W-:Y:S01]  /*6cf0*/  SHF.R.S32.HI R32, RZ, 0x18, R32 ;  /* 0x00000018ff207819 */ /* 0x000fe20000011420 */
[-C--:B------:R-:W-:Y:S01]  /*6d00*/  IMAD R6, R2, R40.reuse, R6 ;  /* 0x0000002802067224 */ /* 0x080fe200078e0206 */
[----:B------:R-:W-:Y:S01]  /*6d10*/  SHF.R.S32.HI R2, RZ, 0x18, R50 ;  /* 0x00000018ff027819 */ /* 0x000fe20000011432 */
[----:B------:R-:W-:Y:S01]  /*6d20*/  IMAD R7, R0, R40, R7 ;  /* 0x0000002800077224 */ /* 0x000fe200078e0207 */
[----:B------:R-:W-:Y:S01]  /*6d30*/  PRMT R0, R51, 0x8880, RZ ;  /* 0x0000888033007816 */ /* 0x000fe200000000ff */
[----:B------:R-:W-:Y:S01]  /*6d40*/  IMAD R9, R38, R14, RZ ;  /* 0x0000000e26097224 */ /* 0x000fe200078e02ff */
[----:B------:R-:W-:Y:S01]  /*6d50*/  I2IP.S8.S32.SAT R6, R6, R5, RZ ;  /* 0x0000000506067239 */ /* 0x000fe200000014ff */
[-C--:B------:R-:W-:Y:S01]  /*6d60*/  IMAD R8, R31, R40.reuse, R8 ;  /* 0x000000281f087224 */ /* 0x080fe200078e0208 */
[C---:B------:R-:W-:Y:S01]  /*6d70*/  SHF.L.U32 R31, R51.reuse, 0x8, RZ ;  /* 0x00000008331f7819 */ /* 0x040fe200000006ff */
[----:B------:R-:W-:Y:S01]  /*6d80*/  IMAD R10, R38, R15, RZ ;  /* 0x0000000f260a7224 */ /* 0x000fe200078e02ff */
[----:B------:R-:W-:Y:S01]  /*6d90*/  I2IP.S8.S32.SAT R53, R4, R3, R6 ;  /* 0x0000000304357239 */ /* 0x000fe20000001406 */
[-C--:B------:R-:W-:Y:S01]  /*6da0*/  IMAD R9, R32, R40.reuse, R9 ;  /* 0x0000002820097224 */ /* 0x080fe200078e0209 */
[----:B------:R-:W-:Y:S01]  /*6db0*/  SHF.R.S32.HI R5, RZ, 0x18, R31 ;  /* 0x00000018ff057819 */ /* 0x000fe2000001141f */
[-C--:B------:R-:W-:Y:S01]  /*6dc0*/  IMAD R10, R2, R40.reuse, R10 ;  /* 0x00000028020a7224 */ /* 0x080fe200078e020a */
[----:B------:R-:W-:Y:S01]  /*6dd0*/  SHF.L.U32 R2, R51, 0x10, RZ ;  /* 0x0000001033027819 */ /* 0x000fe200000006ff */
[----:B------:R-:W-:Y:S01]  /*6de0*/  IMAD R11, R0, R40, R11 ;  /* 0x00000028000b7224 */ /* 0x000fe200078e020b */
[----:B------:R-:W-:Y:S01]  /*6df0*/  SHF.R.S32.HI R0, RZ, 0x18, R51 ;  /* 0x00000018ff007819 */ /* 0x000fe20000011433 */
[C---:B------:R-:W-:Y:S01]  /*6e00*/  IMAD R15, R38.reuse, R20, RZ ;  /* 0x00000014260f7224 */ /* 0x040fe200078e02ff */
[----:B------:R-:W-:Y:S01]  /*6e10*/  SHF.R.S32.HI R2, RZ, 0x18, R2 ;  /* 0x00000018ff027819 */ /* 0x000fe20000011402 */
[C---:B------:R-:W-:Y:S01]  /*6e20*/  IMAD R14, R38.reuse, R19, RZ ;  /* 0x00000013260e7224 */ /* 0x040fe200078e02ff */
[C---:B----4-:R-:W-:Y:S01]  /*6e30*/  SHF.L.U32 R4, R45.reuse, 0x10, RZ ;  /* 0x000000102d047819 */ /* 0x050fe200000006ff */
[----:B------:R-:W-:Y:S01]  /*6e40*/  IMAD R19, R38, R24, RZ ;  /* 0x0000001826137224 */ /* 0x000fe200078e02ff */
[----:B------:R-:W-:Y:S01]  /*6e50*/  PRMT R3, R45, 0x8880, RZ ;  /* 0x000088802d037816 */ /* 0x000fe200000000ff */
[-C--:B------:R-:W-:Y:S01]  /*6e60*/  IMAD R12, R2, R40.reuse, R12 ;  /* 0x00000028020c7224 */ /* 0x080fe200078e020c */
[----:B------:R-:W-:Y:S01]  /*6e70*/  PRMT R2, R44, 0x8880, RZ ;  /* 0x000088802c027816 */ /* 0x000fe200000000ff */
[-C--:B------:R-:W-:Y:S01]  /*6e80*/  IMAD R13, R5, R40.reuse, R13 ;  /* 0x00000028050d7224 */ /* 0x080fe200078e020d */
[----:B------:R-:W-:Y:S01]  /*6e90*/  SHF.R.S32.HI R4, RZ, 0x18, R4 ;  /* 0x00000018ff047819 */ /* 0x000fe20000011404 */
[----:B------:R-:W-:Y:S01]  /*6ea0*/  IMAD R14, R0, R40, R14 ;  /* 0x00000028000e7224 */ /* 0x000fe200078e020e */
[----:B------:R-:W-:Y:S01]  /*6eb0*/  MOV R0, R2 ;  /* 0x0000000200007202 */ /* 0x000fe20000000f00 */
[----:B------:R-:W-:Y:S01]  /*6ec0*/  IMAD.U32 R5, R44, 0x10000, RZ ;  /* 0x000100002c057824 */ /* 0x000fe200078e00ff */
[----:B------:R-:W-:Y:S01]  /*6ed0*/  I2IP.S8.S32.SAT R9, R10, R9, RZ ;  /* 0x000000090a097239 */ /* 0x000fe200000014ff */
[----:B------:R-:W-:Y:S01]  /*6ee0*/  IMAD R20, R38, R25, RZ ;  /* 0x0000001926147224 */ /* 0x000fe200078e02ff */
[----:B------:R-:W-:Y:S01]  /*6ef0*/  I2IP.S8.S32.SAT R13, R14, R13, RZ ;  /* 0x0000000d0e0d7239 */ /* 0x000fe200000014ff */
[----:B------:R-:W-:Y:S01]  /*6f00*/  IMAD R15, R0, R40, R15 ;  /* 0x00000028000f7224 */ /* 0x000fe200078e020f */
[----:B------:R-:W-:Y:S01]  /*6f10*/  SHF.R.S32.HI R2, RZ, 0x18, R5 ;  /* 0x00000018ff027819 */ /* 0x000fe20000011405 */
[----:B------:R-:W-:Y:S01]  /*6f20*/  IMAD R24, R38, R29, RZ ;  /* 0x0000001d26187224 */ /* 0x000fe200078e02ff */
[----:B------:R-:W-:Y:S01]  /*6f30*/  SHF.L.U32 R0, R44, 0x8, RZ ;  /* 0x000000082c007819 */ /* 0x000fe200000006ff */
[----:B------:R-:W-:Y:S01]  /*6f40*/  IMAD R25, R38, R30, RZ ;  /* 0x0000001e26197224 */ /* 0x000fe200078e02ff */
[----:B------:R-:W-:Y:S01]  /*6f50*/  I2IP.S8.S32.SAT R54, R8, R7, R9 ;  /* 0x0000000708367239 */ /* 0x000fe20000001409 */
[----:B------:R-:W-:Y:S01]  /*6f60*/  IMAD R16, R2, R40, R16 ;  /* 0x0000002802107224 */ /* 0x000fe200078e0210 */
[----:B------:R-:W-:Y:S01]  /*6f70*/  SHF.R.S32.HI R0, RZ, 0x18, R0 ;  /* 0x00000018ff007819 */ /* 0x000fe20000011400 */
[----:B------:R-:W-:Y:S01]  /*6f80*/  IMAD R29, R38, R34, RZ ;  /* 0x00000022261d7224 */ /* 0x000fe200078e02ff */
[----:B------:R-:W-:Y:S01]  /*6f90*/  SHF.R.S32.HI R2, RZ, 0x18, R44 ;  /* 0x00000018ff027819 */ /* 0x000fe2000001142c */
[----:B------:R-:W-:Y:S01]  /*6fa0*/  IMAD.SHL.U32 R5, R45, 0x100, RZ ;  /* 0x000001002d057824 */ /* 0x000fe200078e00ff */
[----:B------:R-:W-:Y:S01]  /*6fb0*/  I2IP.S8.S32.SAT R55, R12, R11, R13 ;  /* 0x0000000b0c377239 */ /* 0x000fe2000000140d */
[-C--:B------:R-:W-:Y:S02]  /*6fc0*/  IMAD R17, R0, R40.reuse, R17 ;  /* 0x0000002800117224 */ /* 0x080fe400078e0211 */
[-C--:B------:R-:W-:Y:S01]  /*6fd0*/  IMAD R18, R2, R40.reuse, R18 ;  /* 0x0000002802127224 */ /* 0x080fe200078e0212 */
[----:B------:R-:W-:Y:S01]  /*6fe0*/  SHF.R.S32.HI R0, RZ, 0x18, R5 ;  /* 0x00000018ff007819 */ /* 0x000fe20000011405 */
[-C--:B------:R-:W-:Y:S01]  /*6ff0*/  IMAD R19, R3, R40.reuse, R19 ;  /* 0x0000002803137224 */ /* 0x080fe200078e0213 */
[----:B------:R-:W-:Y:S01]  /*7000*/  SHF.R.S32.HI R2, RZ, 0x18, R45 ;  /* 0x00000018ff027819 */ /* 0x000fe2000001142d */
[-C--:B------:R-:W-:Y:S01]  /*7010*/  IMAD R20, R4, R40.reuse, R20 ;  /* 0x0000002804147224 */ /* 0x080fe200078e0214 */
[----:B------:R-:W-:Y:S01]  /*7020*/  SHF.L.U32 R4, R46, 0x10, RZ ;  /* 0x000000102e047819 */ /* 0x000fe200000006ff */
[-C--:B------:R-:W-:Y:S01]  /*7030*/  IMAD R21, R0, R40.reuse, R21 ;  /* 0x0000002800157224 */ /* 0x080fe200078e0215 */
[C---:B------:R-:W-:Y:S01]  /*7040*/  PRMT R0, R46.reuse, 0x8880, RZ ;  /* 0x000088802e007816 */ /* 0x040fe200000000ff */
[----:B------:R1:W-:Y:S01]  /*7050*/  STS.128 [R69+UR44+0x2200], R52 ;  /* 0x0022003445007988 */ /* 0x0003e20008000c2c */
[----:B------:R-:W-:Y:S01]  /*7060*/  SHF.L.U32 R3, R46, 0x8, RZ ;  /* 0x000000082e037819 */ /* 0x000fe200000006ff */
[-C--:B------:R-:W-:Y:S01]  /*7070*/  IMAD R22, R2, R40.reuse, R22 ;  /* 0x0000002802167224 */ /* 0x080fe200078e0216 */
[----:B------:R-:W-:Y:S01]  /*7080*/  SHF.R.S32.HI R2, RZ, 0x18, R4 ;  /* 0x00000018ff027819 */ /* 0x000fe20000011404 */
[-C--:B------:R-:W-:Y:S01]  /*7090*/  IMAD R23, R0, R40.reuse, R23 ;  /* 0x0000002800177224 */ /* 0x080fe200078e0217 */
[----:B------:R-:W-:Y:S01]  /*70a0*/  SHF.R.S32.HI R3, RZ, 0x18, R3 ;  /* 0x00000018ff037819 */ /* 0x000fe20000011403 */
[----:B------:R-:W-:Y:S01]  /*70b0*/  IMAD R30, R38, R35, RZ ;  /* 0x00000023261e7224 */ /* 0x000fe200078e02ff */
[----:B------:R-:W-:Y:S01]  /*70c0*/  SHF.R.S32.HI R0, RZ, 0x18, R46 ;  /* 0x00000018ff007819 */ /* 0x000fe2000001142e */
[-C--:B------:R-:W-:Y:S01]  /*70d0*/  IMAD R24, R2, R40.reuse, R24 ;  /* 0x0000002802187224 */ /* 0x080fe200078e0218 */
[----:B------:R-:W-:Y:S01]  /*70e0*/  PRMT R2, R47, 0x8880, RZ ;  /* 0x000088802f027816 */ /* 0x000fe200000000ff */
[-C--:B------:R-:W-:Y:S01]  /*70f0*/  IMAD R25, R3, R40.reuse, R25 ;  /* 0x0000002803197224 */ /* 0x080fe200078e0219 */
[C---:B------:R-:W-:Y:S01]  /*7100*/  SHF.L.U32 R3, R47.reuse, 0x10, RZ ;  /* 0x000000102f037819 */ /* 0x040fe200000006ff */
[----:B------:R-:W-:Y:S01]  /*7110*/  IMAD.SHL.U32 R4, R47, 0x100, RZ ;  /* 0x000001002f047824 */ /* 0x000fe200078e00ff */
[----:B------:R-:W-:Y:S01]  /*7120*/  SHF.R.S32.HI R5, RZ, 0x18, R47 ;  /* 0x00000018ff057819 */ /* 0x000fe2000001142f */
[-C--:B------:R-:W-:Y:S01]  /*7130*/  IMAD R26, R0, R40.reuse, R26 ;  /* 0x00000028001a7224 */ /* 0x080fe200078e021a */
[----:B------:R-:W-:Y:S01]  /*7140*/  SHF.R.S32.HI R3, RZ, 0x18, R3 ;  /* 0x00000018ff037819 */ /* 0x000fe20000011403 */
[-C--:B------:R-:W-:Y:S01]  /*7150*/  IMAD R27, R2, R40.reuse, R27 ;  /* 0x00000028021b7224 */ /* 0x080fe200078e021b */
[----:B------:R-:W-:Y:S02]  /*7160*/  SHF.R.S32.HI R4, RZ, 0x18, R4 ;  /* 0x00000018ff047819 */ /* 0x000fe40000011404 */
[----:B------:R-:W-:Y:S01]  /*7170*/  I2IP.S8.S32.SAT R17, R18, R17, RZ ;  /* 0x0000001112117239 */ /* 0x000fe200000014ff */
[-C--:B------:R-:W-:Y:S01]  /*7180*/  IMAD R28, R3, R40.reuse, R28 ;  /* 0x00000028031c7224 */ /* 0x080fe200078e021c */
[----:B------:R-:W-:Y:S01]  /*7190*/  I2IP.S8.S32.SAT R21, R22, R21, RZ ;  /* 0x0000001516157239 */ /* 0x000fe200000014ff */
[-C--:B------:R-:W-:Y:S01]  /*71a0*/  IMAD R29, R4, R40.reuse, R29 ;  /* 0x00000028041d7224 */ /* 0x080fe200078e021d */
[----:B------:R-:W-:Y:S01]  /*71b0*/  I2IP.S8.S32.SAT R16, R16, R15, R17 ;  /* 0x0000000f10107239 */ /* 0x000fe20000001411 */
[----:B------:R-:W-:Y:S01]  /*71c0*/  IMAD R30, R5, R40, R30 ;  /* 0x00000028051e7224 */ /* 0x000fe200078e021e */
[----:B------:R-:W-:Y:S02]  /*71d0*/  I2IP.S8.S32.SAT R17, R20, R19, R21 ;  /* 0x0000001314117239 */ /* 0x000fe40000001415 */
[----:B------:R-:W-:Y:S02]  /*71e0*/  I2IP.S8.S32.SAT R18, R26, R25, RZ ;  /* 0x000000191a127239 */ /* 0x000fe400000014ff */
[----:B------:R-:W-:Y:S02]  /*71f0*/  I2IP.S8.S32.SAT R19, R30, R29, RZ ;  /* 0x0000001d1e137239 */ /* 0x000fe400000014ff */
[----:B------:R-:W-:Y:S02]  /*7200*/  IADD3 R2, PT, PT, R69, UR44, RZ ;  /* 0x0000002c45027c10 */ /* 0x000fe4000fffe0ff */
[----:B------:R-:W-:Y:S02]  /*7210*/  SHF.L.U32 R0, R79, 0x4, RZ ;  /* 0x000000044f007819 */ /* 0x000fe400000006ff */
[----:B------:R-:W-:Y:S02]  /*7220*/  I2IP.S8.S32.SAT R18, R24, R23, R18 ;  /* 0x0000001718127239 */ /* 0x000fe40000001412 */
[----:B------:R-:W-:Y:S02]  /*7230*/  I2IP.S8.S32.SAT R19, R28, R27, R19 ;  /* 0x0000001b1c137239 */ /* 0x000fe40000001413 */
[----:B------:R-:W-:Y:S02]  /*7240*/  IADD3 R87, PT, PT, R2, R0, RZ ;  /* 0x0000000002577210 */ /* 0x000fe40007ffe0ff */
[----:B------:R-:W-:Y:S02]  /*7250*/  LEA R3, R81, UR44, 0x3 ;  /* 0x0000002c51037c11 */ /* 0x000fe4000f8e18ff */
[----:B------:R-:W-:Y:S01]  /*7260*/  @P6 SHF.L.U32 R4, R80, 0x1f, RZ ;  /* 0x0000001f50046819 */ /* 0x000fe200000006ff */
[----:B------:R1:W-:Y:S01]  /*7270*/  STS.128 [R87+0x2210], R16 ;  /* 0x0022101057007388 */ /* 0x0003e20000000c00 */
[----:B------:R-:W-:Y:S01]  /*7280*/  @!PT LDS RZ, [RZ] ;  /* 0x00000000fffff984 */ /* 0x000fe20000000800 */
[----:B------:R-:W-:Y:S01]  /*7290*/  @!PT LDS RZ, [RZ] ;  /* 0x00000000fffff984 */ /* 0x000fe20000000800 */
[----:B------:R-:W-:Y:S01]  /*72a0*/  @!PT LDS RZ, [RZ] ;  /* 0x00000000fffff984 */ /* 0x000fe20000000800 */
[----:B------:R-:W-:Y:S01]  /*72b0*/  @!PT LDS RZ, [RZ] ;  /* 0x00000000fffff984 */ /* 0x000fe20000000800 */
[----:B------:R2:W-:Y:S07]  /*72c0*/  MEMBAR.ALL.CTA ;  /* 0x0000000000007992 */ /* 0x0005ee0000008000 */
[----:B--2---:R-:W2:Y:S02]  /*72d0*/  FENCE.VIEW.ASYNC.S ;  /* 0x00000000000073c6 */ /* 0x004ea40000000000 */
[----:B--2---:R-:W-:Y:S06]  /*72e0*/  BAR.SYNC.DEFER_BLOCKING 0x1, 0x80 ;  /* 0x0042000000007b1d */ /* 0x004fec0000010000 */
[----:B------:R-:W-:Y:S05]  /*72f0*/  @P0 BRA `(.L_x_116) ;  /* 0x0000000000280947 */ /* 0x000fea0003800000 */
[----:B------:R-:W2:Y:S01]  /*7300*/  LDCU.64 UR6, c[0x0][0x348] ;  /* 0x00006900ff0677ac */ /* 0x000ea20008000a00 */
[----:B------:R-:W-:Y:S01]  /*7310*/  UIADD3 UR4, UPT, UPT, UR44, 0x2200, URZ ;  /* 0x000022002c047890 */ /* 0x000fe2000fffe0ff */
[----:B------:R-:W-:Y:S05]  /*7320*/  UMOV UR51, UR36 ;  /* 0x0000002400337c82 */ /* 0x000fea0008000000 */
[----:B------:R-:W-:Y:S04]  /*7330*/  MOV R85, UR4 ;  /* 0x0000000400557c02 */ /* 0x000fe80008000f00 */
[----:B------:R-:W-:Y:S01]  /*7340*/  R2UR UR48, R85 ;  /* 0x00000000553072ca */ /* 0x000fe200000e0000 */
[----:B--2---:R-:W-:Y:S04]  /*7350*/  UIADD3 UR4, UP0, UPT, UR6, 0x680, URZ ;  /* 0x0000068006047890 */ /* 0x004fe8000ff1e0ff */
[----:B------:R-:W-:Y:S09]  /*7360*/  UIADD3.X UR5, UPT, UPT, URZ, UR7, URZ, UP0, !UPT ;  /* 0x00000007ff057290 */ /* 0x000ff200087fe4ff */
[----:B------:R2:W-:Y:S01]  /*7370*/  UTMASTG.3D [UR48], [UR4] ;  /* 0x00000030040073b5 */ /* 0x0005e20008010000 */
[----:B------:R0:W-:Y:S01]  /*7380*/  UTMACMDFLUSH ;  /* 0x00000000000079b7 */ /* 0x0001e20000000000 */
[----:B--2---:R-:W-:Y:S04]  /*7390*/  DEPBAR.LE SB0, 0x1 ;  /* 0x000080400000791a */ /* 0x004fe80000000000 */
.L_x_116:
[----:B------:R-:W-:Y:S05]  /*73a0*/  BSYNC.RECONVERGENT B0 ;  /* 0x0000000000007941 */ /* 0x000fea0003800200 */
.L_x_115:
[----:B------:R-:W-:Y:S06]  /*73b0*/  BAR.SYNC.DEFER_BLOCKING 0x1, 0x80 ;  /* 0x0042000000007b1d */ /* 0x000fec0000010000 */
[----:B------:R-:W2:Y:S01]  /*73c0*/  @P6 SYNCS.PHASECHK.TRANS64.TRYWAIT P0, [R3+URZ+0x110], R4 ;  /* 0x00011004030065a7 */ /* 0x000ea200080011ff */
[----:B------:R-:W-:Y:S01]  /*73d0*/  BSSY B1, `(.L_x_117) ;  /* 0x000001f000017945 */ /* 0x000fe20003800000 */
[----:B--2---:R-:W-:Y:S03]  /*73e0*/  @P6 SEL R56, RZ, 0x1, !P0 ;  /* 0x00000001ff386807 */ /* 0x004fe60004000000 */
[----:B------:R-:W-:Y:S05]  /*73f0*/  @!P6 BRA `(.L_x_118) ;  /* 0x000000000070e947 */ /* 0x000fea0003800000 */
[----:B------:R-:W-:Y:S01]  /*7400*/  ISETP.NE.AND P1, PT, R57, RZ, PT ;  /* 0x000000ff3900720c */ /* 0x000fe20003f25270 */
[----:B------:R-:W-:Y:S01]  /*7410*/  BSSY B0, `(.L_x_119) ;  /* 0x0000008000007945 */ /* 0x000fe20003800000 */
[----:B------:R-:W-:Y:S11]  /*7420*/  ISETP.NE.AND P0, PT, R56, RZ, PT ;  /* 0x000000ff3800720c */ /* 0x000ff60003f05270 */
[----:B------:R-:W-:Y:S04]  /*7430*/  @P1 IMAD R2, R81, 0x1000, R2 ;  /* 0x0000100051021824 */ /* 0x000fe800078e0202 */
[----:B------:R-:W-:Y:S01]  /*7440*/  @P1 IMAD.IADD R4, R0, 0x1, R2 ;  /* 0x0000000100041824 */ /* 0x000fe200078e0202 */
[----:B------:R-:W-:Y:S06]  /*7450*/  @P0 BRA `(.L_x_120) ;  /* 0x00000000000c0947 */ /* 0x000fec0003800000 */
[----:B------:R-:W-:Y:S04]  /*7460*/  SHF.L.U32 R0, R80, 0x1f, RZ ;  /* 0x0000001f50007819 */ /* 0x000fe800000006ff */
[----:B------:R-:W2:Y:S02]  /*7470*/  SYNCS.PHASECHK.TRANS64.TRYWAIT P0, [R3+URZ+0x110], R0 ;  /* 0x00011000030075a7 */ /* 0x000ea400080011ff */
[----:B--2---:R-:W-:Y:S05]  /*7480*/  @!P0 BRA `(.L_x_121) ;  /* 0x0000001c00088947 */ /* 0x004fea0003800000 */
.L_x_120:
[----:B------:R-:W-:Y:S05]  /*7490*/  BSYNC B0 ;  /* 0x0000000000007941 */ /* 0x000fea0003800000 */
.L_x_119:
[----:B------:R-:W-:Y:S01]  /*74a0*/  ISETP.NE.AND P0, PT, R57, RZ, PT ;  /* 0x000000ff3900720c */ /* 0x000fe20003f05270 */
[----:B--2---:R-:W-:Y:S02]  /*74b0*/  VIADD R3, R3, 0x120 ;  /* 0x0000012003037836 */ /* 0x004fe40000000000 */
[----:B------:R-:W-:Y:S02]  /*74c0*/  IMAD.U32 R0, RZ, RZ, UR45 ;  /* 0x0000002dff007e24 */ /* 0x000fe4000f8e00ff */
[----:B------:R-:W-:Y:S03]  /*74d0*/  VIADD R81, R81, 0x1 ;  /* 0x0000000151517836 */ /* 0x000fe60000000000 */
[----:B------:R-:W-:Y:S05]  /*74e0*/  PRMT R0, R0, 0x654, R3 ;  /* 0x0000065400007816 */ /* 0x000fea0000000003 */
[----:B------:R2:W3:Y:S04]  /*74f0*/  @P0 LDS.128 R48, [R2+0x200] ;  /* 0x0002000002300984 */ /* 0x0004e80000000c00 */
        /* <DEDUP_REMOVED lines=11> */
[----:B--23--:R-:W-:Y:S02]  /*75b0*/  LOP3.LUT R80, R80, R0, RZ, 0x3c, !PT ;  /* 0x0000000050507212 */ /* 0x00cfe400078e3cff */
.L_x_118:
[----:B------:R-:W-:Y:S05]  /*75c0*/  BSYNC B1 ;  /* 0x0000000000017941 */ /* 0x000fea0003800000 */
.L_x_117:
[----:B------:R-:W-:Y:S05]  /*75d0*/  VIADD R0, R39, 0x40 ;  /* 0x0000004027007836 */ /* 0x000fea0000000000 */
[----:B------:R-:W-:Y:S04]  /*75e0*/  SHF.R.U32.HI R0, RZ, 0x15, R0 ;  /* 0x00000015ff007819 */ /* 0x000fe80000011600 */
[----:B------:R-:W-:Y:S11]  /*75f0*/  LOP3.LUT P0, RZ, R0, 0x3, R75, 0x48, !PT ;  /* 0x0000000300ff7812 */ /* 0x000ff6000780484b */
[----:B------:R-:W-:Y:S02]  /*7600*/  @!UPT UIADD3 URZ, UPT, UPT, URZ, URZ, URZ ;  /* 0x000000fffffff290 */ /* 0x000fe4000fffe0ff */
[----:B------:R-:W-:Y:S05]  /*7610*/  @!P0 BRA `(.L_x_122) ;  /* 0x0000000000408947 */ /* 0x000fea0003800000 */
[----:B------:R-:W2:Y:S01]  /*7620*/  LDCU.64 UR8, c[0x4][0x70] ;  /* 0x01000e00ff0877ac */ /* 0x000ea20008000a00 */
[----:B------:R-:W-:Y:S01]  /*7630*/  MOV R3, 0x0 ;  /* 0x0000000000037802 */ /* 0x000fe20000000f00 */
[----:B------:R-:W-:Y:S02]  /*7640*/  HFMA2 R12, -RZ, RZ, 0, 5.9604644775390625e-08 ;  /* 0x00000001ff0c7431 */ /* 0x000fe400000001ff */
[----:B------:R-:W-:Y:S02]  /*7650*/  IMAD.MOV.U32 R8, RZ, RZ, 0x192 ;  /* 0x00000192ff087424 */ /* 0x000fe400078e00ff */
[----:B------:R-:W-:Y:S01]  /*7660*/  IMAD.MOV.U32 R13, RZ, RZ, RZ ;  /* 0x000000ffff0d7224 */ /* 0x000fe200078e00ff */
[----:B------:R-:W3:Y:S01]  /*7670*/  LDCU.64 UR6, c[0x4][0x78] ;  /* 0x01000f00ff0677ac */ /* 0x000ee20008000a00 */
[----:B------:R-:W1:Y:S01]  /*7680*/  LDC.64 R2, c[0x4][R3] ;  /* 0x0100000003027b82 */ /* 0x000e620000000a00 */
[----:B------:R-:W5:Y:S01]  /*7690*/  LDCU.64 UR4, c[0x4][0x10] ;  /* 0x01000200ff0477ac */ /* 0x000f620008000a00 */
[----:B--2---:R-:W-:Y:S01]  /*76a0*/  MOV R5, UR9 ;  /* 0x0000000900057c02 */ /* 0x004fe20008000f00 */
[----:B------:R-:W-:Y:S01]  /*76b0*/  IMAD.U32 R4, RZ, RZ, UR8 ;  /* 0x00000008ff047e24 */ /* 0x000fe2000f8e00ff */
[----:B---3--:R-:W-:Y:S01]  /*76c0*/  MOV R7, UR7 ;  /* 0x0000000700077c02 */ /* 0x008fe20008000f00 */
[----:B------:R-:W-:Y:S01]  /*76d0*/  IMAD.U32 R6, RZ, RZ, UR6 ;  /* 0x00000006ff067e24 */ /* 0x000fe2000f8e00ff */
[----:B-----5:R-:W-:Y:S01]  /*76e0*/  MOV R11, UR5 ;  /* 0x00000005000b7c02 */ /* 0x020fe20008000f00 */
[----:B------:R-:W-:Y:S02]  /*76f0*/  IMAD.U32 R10, RZ, RZ, UR4 ;  /* 0x00000004ff0a7e24 */ /* 0x000fe4000f8e00ff */
[----:B------:R-:W-:Y:S07]  /*7700*/  LEPC R20, `(.L_x_122) ;  /* 0x000000001014794e */ /* 0x000fee0000000000 */
[----:B-1--4-:R-:W-:Y:S05]  /*7710*/  CALL.ABS.NOINC R2 ;  /* 0x0000000002007343 */ /* 0x012fea0003c00000 */
.L_x_122:
[----:B------:R-:W-:Y:S01]  /*7720*/  ISETP.NE.AND P0, PT, R86, RZ, PT ;  /* 0x000000ff5600720c */ /* 0x000fe20003f05270 */
[----:B------:R-:W-:Y:S05]  /*7730*/  WARPSYNC.ALL ;  /* 0x0000000000007948 */ /* 0x000fea0003800000 */
[----:B------:R-:W-:Y:S01]  /*7740*/  IMAD.SHL.U32 R66, R49, 0x100, RZ ;  /* 0x0000010031427824 */ /* 0x000fe200078e00ff */
[----:B------:R-:W-:Y:S01]  /*7750*/  R2UR UR4, R39 ;  /* 0x00000000270472ca */ /* 0x000fe200000e0000 */
[----:B------:R-:W-:Y:S01]  /*7760*/  IMAD.SHL.U32 R60, R51, 0x100, RZ ;  /* 0x00000100333c7824 */ /* 0x000fe200078e00ff */
[C---:B------:R-:W-:Y:S01]  /*7770*/  SHF.L.U32 R2, R48.reuse, 0x10, RZ ;  /* 0x0000001030027819 */ /* 0x040fe200000006ff */
[----:B-1--4-:R-:W-:Y:S01]  /*7780*/  IMAD.SHL.U32 R54, R45, 0x100, RZ ;  /* 0x000001002d367824 */ /* 0x012fe200078e00ff */
[C---:B------:R-:W-:Y:S01]  /*7790*/  PRMT R0, R48.reuse, 0x8880, RZ ;  /* 0x0000888030007816 */ /* 0x040fe200000000ff */
[----:B------:R-:W-:Y:S01]  /*77a0*/  BSSY.RECONVERGENT B0, `(.L_x_123) ;  /* 0x000009f000007945 */ /* 0x000fe20003800200 */
[----:B------:R-:W-:Y:S02]  /*77b0*/  SHF.L.U32 R3, R48, 0x8, RZ ;  /* 0x0000000830037819 */ /* 0x000fe400000006ff */
[----:B------:R-:W-:Y:S02]  /*77c0*/  SHF.R.S32.HI R2, RZ, 0x18, R2 ;  /* 0x00000018ff027819 */ /* 0x000fe40000011402 */
[----:B------:R-:W-:Y:S02]  /*77d0*/  PRMT R68, R49, 0x8880, RZ ;  /* 0x0000888031447816 */ /* 0x000fe400000000ff */
[----:B------:R-:W-:Y:S01]  /*77e0*/  SHF.R.S32.HI R3, RZ, 0x18, R3 ;  /* 0x00000018ff037819 */ /* 0x000fe20000011403 */
[----:B------:R-:W-:Y:S01]  /*77f0*/  LDTM.16dp32bit_t0_t15.x32 R4, tmem[UR4+0x40] ;  /* 0x00004004000479ee */ /* 0x000fe20008a80000 */
[----:B------:R-:W1:Y:S01]  /*7800*/  LDTM.16dp32bit_t16_t31.x32 R4, tmem[UR4+0x60] ;  /* 0x00006004000479ee */ /* 0x000e620008aa0000 */
[----:B------:R-:W-:Y:S01]  /*7810*/  NOP ;  /* 0x0000000000007918 */ /* 0x000fe20000000000 */
[C---:B------:R-:W-:Y:S02]  /*7820*/  SHF.L.U32 R63, R50.reuse, 0x8, RZ ;  /* 0x00000008323f7819 */ /* 0x040fe400000006ff */
[C---:B------:R-:W-:Y:S02]  /*7830*/  PRMT R62, R51.reuse, 0x8880, RZ ;  /* 0x00008880333e7816 */ /* 0x040fe400000000ff */
[----:B------:R-:W-:Y:S02]  /*7840*/  SHF.L.U32 R61, R51, 0x10, RZ ;  /* 0x00000010333d7819 */ /* 0x000fe400000006ff */
[----:B------:R-:W-:Y:S02]  /*7850*/  R2UR UR5, R43 ;  /* 0x000000002b0572ca */ /* 0x000fe400000e0000 */
[----:B------:R-:W-:Y:S01]  /*7860*/  SHF.R.S32.HI R39, RZ, 0x18, R48 ;  /* 0x00000018ff277819 */ /* 0x000fe20000011430 */
[----:B------:R-:W-:Y:S01]  /*7870*/  IMAD.SHL.U32 R48, R47, 0x100, RZ ;  /* 0x000001002f307824 */ /* 0x000fe200078e00ff */
[----:B------:R-:W-:Y:S02]  /*7880*/  SHF.L.U32 R67, R49, 0x10, RZ ;  /* 0x0000001031437819 */ /* 0x000fe400000006ff */
[C---:B------:R-:W-:Y:S02]  /*7890*/  PRMT R65, R50.reuse, 0x8880, RZ ;  /* 0x0000888032417816 */ /* 0x040fe400000000ff */
[----:B------:R-:W-:Y:S02]  /*78a0*/  SHF.R.S32.HI R41, RZ, 0x18, R49 ;  /* 0x00000018ff297819 */ /* 0x000fe40000011431 */
[----:B------:R-:W-:Y:S02]  /*78b0*/  SHF.L.U32 R64, R50, 0x10, RZ ;  /* 0x0000001032407819 */ /* 0x000fe400000006ff */
[----:B------:R-:W-:Y:S01]  /*78c0*/  SHF.R.S32.HI R42, RZ, 0x18, R50 ;  /* 0x00000018ff2a7819 */ /* 0x000fe20000011432 */
[----:B------:R-:W-:Y:S01]  /*78d0*/  UIADD3 UR4, UPT, UPT, UR5, 0x180, URZ ;  /* 0x0000018005047890 */ /* 0x000fe2000fffe0ff */
[----:B------:R-:W-:Y:S01]  /*78e0*/  PRMT R59, R44, 0x8880, RZ ;  /* 0x000088802c3b7816 */ /* 0x000fe200000000ff */
[C---:B-1----:R-:W-:Y:S02]  /*78f0*/  IMAD R4, R38.reuse, R4, RZ ;  /* 0x0000000426047224 */ /* 0x042fe400078e02ff */
[----:B------:R-:W-:Y:S01]  /*7900*/  UPRMT UR4, UR45, 0x654, UR4 ;  /* 0x000006542d047896 */ /* 0x000fe20008000004 */
[C---:B------:R-:W-:Y:S01]  /*7910*/  IMAD R5, R38.reuse, R5, RZ ;  /* 0x0000000526057224 */ /* 0x040fe200078e02ff */
[----:B------:R-:W-:Y:S01]  /*7920*/  SHF.R.S32.HI R43, RZ, 0x18, R51 ;  /* 0x00000018ff2b7819 */ /* 0x000fe20000011433 */
[----:B------:R-:W-:Y:S01]  /*7930*/  IMAD R6, R38, R6, RZ ;  /* 0x0000000626067224 */ /* 0x000fe200078e02ff */
[----:B------:R-:W-:Y:S01]  /*7940*/  SHF.L.U32 R51, R46, 0x8, RZ ;  /* 0x000000082e337819 */ /* 0x000fe200000006ff */
[----:B------:R-:W-:Y:S01]  /*7950*/  IMAD R4, R0, R40, R4 ;  /* 0x0000002800047224 */ /* 0x000fe200078e0204 */
[----:B------:R-:W-:Y:S01]  /*7960*/  MOV R0, R68 ;  /* 0x0000004400007202 */ /* 0x000fe20000000f00 */
[----:B------:R-:W-:Y:S01]  /*7970*/  IMAD R7, R38, R7, RZ ;  /* 0x0000000726077224 */ /* 0x000fe200078e02ff */
[----:B------:R-:W-:Y:S01]  /*7980*/  SHF.L.U32 R58, R44, 0x10, RZ ;  /* 0x000000102c3a7819 */ /* 0x000fe200000006ff */
[-C--:B------:R-:W-:Y:S01]  /*7990*/  IMAD R5, R2, R40.reuse, R5 ;  /* 0x0000002802057224 */ /* 0x080fe200078e0205 */
[----:B------:R-:W-:Y:S01]  /*79a0*/  SYNCS.ARRIVE.TRANS64.RED.A1T0 RZ, [UR4], RZ ;  /* 0x000000ffffff79a7 */ /* 0x000fe20008100404 */
[----:B------:R-:W-:Y:S01]  /*79b0*/  IMAD R6, R3, R40, R6 ;  /* 0x0000002803067224 */ /* 0x000fe200078e0206 */
[----:B------:R-:W-:Y:S01]  /*79c0*/  SHF.R.S32.HI R2, RZ, 0x18, R67 ;  /* 0x00000018ff027819 */ /* 0x000fe20000011443 */
[C---:B------:R-:W-:Y:S01]  /*79d0*/  IMAD R8, R38.reuse, R8, RZ ;  /* 0x0000000826087224 */ /* 0x040fe200078e02ff */
[----:B------:R-:W-:Y:S01]  /*79e0*/  SHF.R.S32.HI R3, RZ, 0x18, R66 ;  /* 0x00000018ff037819 */ /* 0x000fe20000011442 */
[-C--:B------:R-:W-:Y:S01]  /*79f0*/  IMAD R7, R39, R40.reuse, R7 ;  /* 0x0000002827077224 */ /* 0x080fe200078e0207 */
[----:B------:R-:W-:Y:S01]  /*7a00*/  MOV R39, R65 ;  /* 0x0000004100277202 */ /* 0x000fe20000000f00 */
[----:B------:R-:W-:Y:S01]  /*7a10*/  IMAD R9, R38, R9, RZ ;  /* 0x0000000926097224 */ /* 0x000fe200078e02ff */
[C---:B------:R-:W-:Y:S01]  /*7a20*/  PRMT R56, R45.reuse, 0x8880, RZ ;  /* 0x000088802d387816 */ /* 0x040fe200000000ff */
[----:B------:R-:W-:Y:S01]  /*7a30*/  IMAD R8, R0, R40, R8 ;  /* 0x0000002800087224 */ /* 0x000fe200078e0208 */
[----:B------:R-:W-:Y:S01]  /*7a40*/  SHF.L.U32 R55, R45, 0x10, RZ ;  /* 0x000000102d377819 */ /* 0x000fe200000006ff */
[----:B------:R-:W-:Y:S01]  /*7a50*/  IMAD R10, R38, R10, RZ ;  /* 0x0000000a260a7224 */ /* 0x000fe200078e02ff */
[----:B------:R-:W-:Y:S01]  /*7a60*/  PRMT R53, R46, 0x8880, RZ ;  /* 0x000088802e357816 */ /* 0x000fe200000000ff */
[----:B------:R-:W-:Y:S01]  /*7a70*/  IMAD R9, R2, R40, R9 ;  /* 0x0000002802097224 */ /* 0x000fe200078e0209 */
[----:B------:R-:W-:Y:S01]  /*7a80*/  SHF.R.S32.HI R45, RZ, 0x18, R45 ;  /* 0x00000018ff2d7819 */ /* 0x000fe2000001142d */
[----:B------:R-:W-:Y:S01]  /*7a90*/  IMAD R0, R38, R20, RZ ;  /* 0x0000001426007224 */ /* 0x000fe200078e02ff */
[----:B------:R-:W-:Y:S01]  /*7aa0*/  SHF.L.U32 R52, R46, 0x10, RZ ;  /* 0x000000102e347819 */ /* 0x000fe200000006ff */
[C---:B------:R-:W-:Y:S01]  /*7ab0*/  IMAD R11, R38.reuse, R11, RZ ;  /* 0x0000000b260b7224 */ /* 0x040fe200078e02ff */
[C---:B------:R-:W-:Y:S01]  /*7ac0*/  PRMT R50, R47.reuse, 0x8880, RZ ;  /* 0x000088802f327816 */ /* 0x040fe200000000ff */
[C---:B------:R-:W-:Y:S01]  /*7ad0*/  IMAD R2, R38.reuse, R21, RZ ;  /* 0x0000001526027224 */ /* 0x040fe200078e02ff */
[----:B------:R-:W-:Y:S01]  /*7ae0*/  SHF.R.S32.HI R46, RZ, 0x18, R46 ;  /* 0x00000018ff2e7819 */ /* 0x000fe2000001142e */
[C---:B------:R-:W-:Y:S01]  /*7af0*/  IMAD R20, R38.reuse, R24, RZ ;  /* 0x0000001826147224 */ /* 0x040fe200078e02ff */
[----:B------:R-:W-:Y:S01]  /*7b00*/  SHF.L.U32 R49, R47, 0x10, RZ ;  /* 0x000000102f317819 */ /* 0x000fe200000006ff */
[C---:B------:R-:W-:Y:S01]  /*7b10*/  IMAD R21, R38.reuse, R25, RZ ;  /* 0x0000001926157224 */ /* 0x040fe200078e02ff */
[----:B------:R-:W-:Y:S01]  /*7b20*/  SHF.R.S32.HI R47, RZ, 0x18, R47 ;  /* 0x00000018ff2f7819 */ /* 0x000fe2000001142f */
[----:B------:R-:W-:Y:S01]  /*7b30*/  IMAD R24, R38, R28, RZ ;  /* 0x0000001c26187224 */ /* 0x000fe200078e02ff */
[----:B------:R-:W-:Y:S01]  /*7b40*/  SHF.L.U32 R57, R44, 0x8, RZ ;  /* 0x000000082c397819 */ /* 0x000fe200000006ff */
[----:B------:R-:W-:Y:S01]  /*7b50*/  IMAD R10, R3, R40, R10 ;  /* 0x00000028030a7224 */ /* 0x000fe200078e020a */
[----:B------:R-:W-:Y:S01]  /*7b60*/  SHF.R.S32.HI R44, RZ, 0x18, R44 ;  /* 0x00000018ff2c7819 */ /* 0x000fe2000001142c */
[----:B------:R-:W-:Y:S01]  /*7b70*/  IMAD R12, R38, R12, RZ ;  /* 0x0000000c260c7224 */ /* 0x000fe200078e02ff */
[----:B------:R-:W-:Y:S01]  /*7b80*/  IADD3 R36, PT, PT, R36, 0x1, RZ ;  /* 0x0000000124247810 */ /* 0x000fe20007ffe0ff */
[C---:B------:R-:W-:Y:S02]  /*7b90*/  IMAD R25, R38.reuse, R29, RZ ;  /* 0x0000001d26197224 */ /* 0x040fe400078e02ff */
[C---:B------:R-:W-:Y:S01]  /*7ba0*/  IMAD R28, R38.reuse, R32, RZ ;  /* 0x00000020261c7224 */ /* 0x040fe200078e02ff */
[----:B------:R-:W-:Y:S01]  /*7bb0*/  SHF.R.S32.HI R32, RZ, 0x18, R64 ;  /* 0x00000018ff207819 */ /* 0x000fe20000011440 */
[C---:B------:R-:W-:Y:S01]  /*7bc0*/  IMAD R29, R38.reuse, R33, RZ ;  /* 0x00000021261d7224 */ /* 0x040fe200078e02ff */
[----:B------:R-:W-:Y:S01]  /*7bd0*/  I2IP.S8.S32.SAT R33, R7, R6, RZ ;  /* 0x0000000607217239 */ /* 0x000fe200000014ff */
[----:B------:R-:W-:Y:S01]  /*7be0*/  IMAD R11, R41, R40, R11 ;  /* 0x00000028290b7224 */ /* 0x000fe200078e020b */
[----:B------:R-:W-:Y:S01]  /*7bf0*/  SHF.R.S32.HI R6, RZ, 0x18, R63 ;  /* 0x00000018ff067819 */ /* 0x000fe2000001143f */
[C---:B------:R-:W-:Y:S01]  /*7c00*/  IMAD R13, R38.reuse, R13, RZ ;  /* 0x0000000d260d7224 */ /* 0x040fe200078e02ff */
[----:B------:R-:W-:Y:S01]  /*7c10*/  MOV R7, R62 ;  /* 0x0000003e00077202 */ /* 0x000fe20000000f00 */
[C---:B------:R-:W-:Y:S02]  /*7c20*/  IMAD R14, R38.reuse, R14, RZ ;  /* 0x0000000e260e7224 */ /* 0x040fe400078e02ff */
[C---:B------:R-:W-:Y:S02]  /*7c30*/  IMAD R3, R38.reuse, R22, RZ ;  /* 0x0000001626037224 */ /* 0x040fe400078e02ff */
[----:B------:R-:W-:Y:S02]  /*7c40*/  IMAD R12, R39, R40, R12 ;  /* 0x00000028270c7224 */ /* 0x000fe400078e020c */
[C---:B------:R-:W-:Y:S02]  /*7c50*/  IMAD R22, R38.reuse, R26, RZ ;  /* 0x0000001a26167224 */ /* 0x040fe400078e02ff */
[C---:B------:R-:W-:Y:S02]  /*7c60*/  IMAD R15, R38.reuse, R15, RZ ;  /* 0x0000000f260f7224 */ /* 0x040fe400078e02ff */
[----:B------:R-:W-:Y:S02]  /*7c70*/  IMAD R26, R38, R30, RZ ;  /* 0x0000001e261a7224 */ /* 0x000fe400078e02ff */
[----:B------:R-:W-:Y:S02]  /*7c80*/  IMAD R13, R32, R40, R13 ;  /* 0x00000028200d7224 */ /* 0x000fe400078e020d */
[C---:B------:R-:W-:Y:S01]  /*7c90*/  IMAD R30, R38.reuse, R34, RZ ;  /* 0x00000022261e7224 */ /* 0x040fe200078e02ff */
[----:B------:R-:W-:Y:S01]  /*7ca0*/  I2IP.S8.S32.SAT R34, R11, R10, RZ ;  /* 0x0000000a0b227239 */ /* 0x000fe200000014ff */
[----:B------:R-:W-:Y:S01]  /*7cb0*/  IMAD R16, R38, R16, RZ ;  /* 0x0000001026107224 */ /* 0x000fe200078e02ff */
[----:B------:R-:W-:Y:S01]  /*7cc0*/  SHF.R.S32.HI R10, RZ, 0x18, R61 ;  /* 0x00000018ff0a7819 */ /* 0x000fe2000001143d */
[----:B------:R-:W-:Y:S01]  /*7cd0*/  IMAD R14, R6, R40, R14 ;  /* 0x00000028060e7224 */ /* 0x000fe200078e020e */
[----:B------:R-:W-:Y:S01]  /*7ce0*/  I2IP.S8.S32.SAT R61, R9, R8, R34 ;  /* 0x00000008093d7239 */ /* 0x000fe20000001422 */
[----:B------:R-:W-:Y:S01]  /*7cf0*/  IMAD R17, R38, R17, RZ ;  /* 0x0000001126117224 */ /* 0x000fe200078e02ff */
[----:B------:R-:W-:Y:S01]  /*7d00*/  SHF.R.S32.HI R11, RZ, 0x18, R60 ;  /* 0x00000018ff0b7819 */ /* 0x000fe2000001143c */
[----:B------:R-:W-:Y:S01]  /*7d10*/  IMAD R15, R42, R40, R15 ;  /* 0x000000282a0f7224 */ /* 0x000fe200078e020f */
[----:B------:R-:W-:Y:S01]  /*7d20*/  I2IP.S8.S32.SAT R60, R5, R4, R33 ;  /* 0x00000004053c7239 */ /* 0x000fe20000001421 */
[C---:B------:R-:W-:Y:S01]  /*7d30*/  IMAD R18, R38.reuse, R18, RZ ;  /* 0x0000001226127224 */ /* 0x040fe200078e02ff */
[----:B------:R-:W-:Y:S01]  /*7d40*/  SHF.R.S32.HI R5, RZ, 0x18, R58 ;  /* 0x00000018ff057819 */ /* 0x000fe2000001143a */
[----:B------:R-:W-:Y:S01]  /*7d50*/  IMAD R16, R7, R40, R16 ;  /* 0x0000002807107224 */ /* 0x000fe200078e0210 */
[----:B------:R-:W-:Y:S01]  /*7d60*/  I2IP.S8.S32.SAT R14, R15, R14, RZ ;  /* 0x0000000e0f0e7239 */ /* 0x000fe200000014ff */
[----:B------:R-:W-:Y:S01]  /*7d70*/  IMAD R19, R38, R19, RZ ;  /* 0x0000001326137224 */ /* 0x000fe200078e02ff */
[----:B------:R-:W-:Y:S01]  /*7d80*/  SHF.R.S32.HI R7, RZ, 0x18, R48 ;  /* 0x00000018ff077819 */ /* 0x000fe20000011430 */
[----:B------:R-:W-:Y:S01]  /*7d90*/  IMAD R17, R10, R40, R17 ;  /* 0x000000280a117224 */ /* 0x000fe200078e0211 */
[----:B------:R-:W-:Y:S01]  /*7da0*/  I2IP.S8.S32.SAT R62, R13, R12, R14 ;  /* 0x0000000c0d3e7239 */ /* 0x000fe2000000140e */
[-C--:B------:R-:W-:Y:S01]  /*7db0*/  IMAD R18, R11, R40.reuse, R18 ;  /* 0x000000280b127224 */ /* 0x080fe200078e0212 */
[----:B------:R-:W-:Y:S01]  /*7dc0*/  SHF.R.S32.HI R6, RZ, 0x18, R57 ;  /* 0x00000018ff067819 */ /* 0x000fe20000011439 */
[----:B------:R-:W-:Y:S02]  /*7dd0*/  IMAD.MOV.U32 R4, RZ, RZ, R59 ;  /* 0x000000ffff047224 */ /* 0x000fe400078e003b */
[-C--:B------:R-:W-:Y:S02]  /*7de0*/  IMAD R19, R43, R40.reuse, R19 ;  /* 0x000000282b137224 */ /* 0x080fe400078e0213 */
[----:B------:R-:W-:Y:S01]  /*7df0*/  IMAD R0, R4, R40, R0 ;  /* 0x0000002804007224 */ /* 0x000fe200078e0200 */
[----:B------:R-:W-:Y:S01]  /*7e00*/  MOV R4, R56 ;  /* 0x0000003800047202 */ /* 0x000fe20000000f00 */
[----:B------:R-:W-:Y:S01]  /*7e10*/  IMAD R23, R38, R23, RZ ;  /* 0x0000001726177224 */ /* 0x000fe200078e02ff */
[----:B------:R-:W-:Y:S01]  /*7e20*/  I2IP.S8.S32.SAT R18, R19, R18, RZ ;  /* 0x0000001213127239 */ /* 0x000fe200000014ff */
[-C--:B------:R-:W-:Y:S01]  /*7e30*/  IMAD R2, R5, R40.reuse, R2 ;  /* 0x0000002805027224 */ /* 0x080fe200078e0202 */
[----:B------:R-:W-:Y:S01]  /*7e40*/  SHF.R.S32.HI R5, RZ, 0x18, R55 ;  /* 0x00000018ff057819 */ /* 0x000fe20000011437 */
[----:B------:R-:W-:Y:S01]  /*7e50*/  IMAD R3, R6, R40, R3 ;  /* 0x0000002806037224 */ /* 0x000fe200078e0203 */
[----:B------:R-:W-:Y:S01]  /*7e60*/  I2IP.S8.S32.SAT R63, R17, R16, R18 ;  /* 0x00000010113f7239 */ /* 0x000fe20000001412 */
[-C--:B------:R-:W-:Y:S01]  /*7e70*/  IMAD R23, R44, R40.reuse, R23 ;  /* 0x000000282c177224 */ /* 0x080fe200078e0217 */
[----:B------:R-:W-:Y:S01]  /*7e80*/  SHF.R.S32.HI R6, RZ, 0x18, R54 ;  /* 0x00000018ff067819 */ /* 0x000fe20000011436 */
[-C--:B------:R-:W-:Y:S01]  /*7e90*/  IMAD R20, R4, R40.reuse, R20 ;  /* 0x0000002804147224 */ /* 0x080fe200078e0214 */
[----:B------:R-:W-:Y:S01]  /*7ea0*/  MOV R4, R53 ;  /* 0x0000003500047202 */ /* 0x000fe20000000f00 */
[----:B------:R1:W-:Y:S01]  /*7eb0*/  STS.128 [R69+UR44+0x3200], R60 ;  /* 0x0032003c45007988 */ /* 0x0003e20008000c2c */
[----:B------:R-:W-:Y:S01]  /*7ec0*/  IMAD R27, R38, R27, RZ ;  /* 0x0000001b261b7224 */ /* 0x000fe200078e02ff */
[----:B------:R-:W-:Y:S01]  /*7ed0*/  I2IP.S8.S32.SAT R3, R23, R3, RZ ;  /* 0x0000000317037239 */ /* 0x000fe200000014ff */
[-C--:B------:R-:W-:Y:S01]  /*7ee0*/  IMAD R21, R5, R40.reuse, R21 ;  /* 0x0000002805157224 */ /* 0x080fe200078e0215 */
[----:B------:R-:W-:Y:S01]  /*7ef0*/  SHF.R.S32.HI R5, RZ, 0x18, R52 ;  /* 0x00000018ff057819 */ /* 0x000fe20000011434 */
[-C--:B------:R-:W-:Y:S01]  /*7f00*/  IMAD R22, R6, R40.reuse, R22 ;  /* 0x0000002806167224 */ /* 0x080fe200078e0216 */
[----:B------:R-:W-:Y:S01]  /*7f10*/  SHF.R.S32.HI R6, RZ, 0x18, R49 ;  /* 0x00000018ff067819 */ /* 0x000fe20000011431 */
[-C--:B------:R-:W-:Y:S02]  /*7f20*/  IMAD R27, R45, R40.reuse, R27 ;  /* 0x000000282d1b7224 */ /* 0x080fe400078e021b */
[-C--:B------:R-:W-:Y:S01]  /*7f30*/  IMAD R24, R4, R40.reuse, R24 ;  /* 0x0000002804187224 */ /* 0x080fe200078e0218 */
[----:B------:R-:W-:Y:S01]  /*7f40*/  SHF.R.S32.HI R4, RZ, 0x18, R51 ;  /* 0x00000018ff047819 */ /* 0x000fe20000011433 */
[----:B------:R-:W-:Y:S01]  /*7f50*/  IMAD R25, R5, R40, R25 ;  /* 0x0000002805197224 */ /* 0x000fe200078e0219 */
[----:B------:R-:W-:Y:S01]  /*7f60*/  MOV R5, R50 ;  /* 0x0000003200057202 */ /* 0x000fe20000000f00 */
[----:B------:R-:W-:Y:S02]  /*7f70*/  IMAD R31, R38, R31, RZ ;  /* 0x0000001f261f7224 */ /* 0x000fe400078e02ff */
[----:B------:R-:W-:Y:S01]  /*7f80*/  IMAD R26, R4, R40, R26 ;  /* 0x00000028041a7224 */ /* 0x000fe200078e021a */
[----:B------:R-:W-:Y:S01]  /*7f90*/  I2IP.S8.S32.SAT R4, R2, R0, R3 ;  /* 0x0000000002047239 */ /* 0x000fe20000001403 */
[-C--:B------:R-:W-:Y:S02]  /*7fa0*/  IMAD R31, R46, R40.reuse, R31 ;  /* 0x000000282e1f7224 */ /* 0x080fe400078e021f */
[----:B------:R-:W-:Y:S01]  /*7fb0*/  IMAD R28, R5, R40, R28 ;  /* 0x00000028051c7224 */ /* 0x000fe200078e021c */
[----:B------:R-:W-:Y:S01]  /*7fc0*/  I2IP.S8.S32.SAT R5, R27, R22, RZ ;  /* 0x000000161b057239 */ /* 0x000fe200000014ff */
[----:B------:R-:W-:Y:S01]  /*7fd0*/  IMAD R29, R6, R40, R29 ;  /* 0x00000028061d7224 */ /* 0x000fe200078e021d */
[----:B------:R-:W-:Y:S01]  /*7fe0*/  I2IP.S8.S32.SAT R6, R31, R26, RZ ;  /* 0x0000001a1f067239 */ /* 0x000fe200000014ff */
[----:B------:R-:W-:Y:S01]  /*7ff0*/  IMAD R35, R38, R35, RZ ;  /* 0x0000002326237224 */ /* 0x000fe200078e02ff */
[----:B------:R-:W-:Y:S01]  /*8000*/  I2IP.S8.S32.SAT R5, R21, R20, R5 ;  /* 0x0000001415057239 */ /* 0x000fe20000001405 */
[----:B------:R-:W-:Y:S01]  /*8010*/  IMAD R30, R7, R40, R30 ;  /* 0x00000028071e7224 */ /* 0x000fe200078e021e */
[----:B------:R-:W-:Y:S01]  /*8020*/  I2IP.S8.S32.SAT R6, R25, R24, R6 ;  /* 0x0000001819067239 */ /* 0x000fe20000001406 */
[----:B------:R-:W-:Y:S05]  /*8030*/  IMAD R35, R47, R40, R35 ;  /* 0x000000282f237224 */ /* 0x000fea00078e0223 */
[----:B------:R-:W-:Y:S04]  /*8040*/  I2IP.S8.S32.SAT R7, R35, R30, RZ ;  /* 0x0000001e23077239 */ /* 0x000fe800000014ff */
[----:B------:R-:W-:Y:S05]  /*8050*/  I2IP.S8.S32.SAT R7, R29, R28, R7 ;  /* 0x0000001c1d077239 */ /* 0x000fea0000001407 */
        /* <DEDUP_REMOVED lines=10> */
[----:B------:R-:W-:Y:S02]  /*8100*/  UIADD3 UR9, UPT, UPT, UR49, 0x40, URZ ;  /* 0x0000004031097890 */ /* 0x000fe4000fffe0ff */
[----:B------:R-:W-:Y:S01]  /*8110*/  UIADD3 UR8, UPT, UPT, UR44, 0x3200, URZ ;  /* 0x000032002c087890 */ /* 0x000fe2000fffe0ff */
[----:B------:R-:W-:Y:S01]  /*8120*/  UMOV UR10, UR50 ;  /* 0x00000032000a7c82 */ /* 0x000fe20008000000 */
[----:B------:R-:W-:Y:S01]  /*8130*/  UMOV UR11, UR36 ;  /* 0x00000024000b7c82 */ /* 0x000fe20008000000 */
[----:B--2---:R-:W-:Y:S04]  /*8140*/  UIADD3 UR4, UP0, UPT, UR6, 0x680, URZ ;  /* 0x0000068006047890 */ /* 0x004fe8000ff1e0ff */
[----:B------:R-:W-:Y:S09]  /*8150*/  UIADD3.X UR5, UPT, UPT, URZ, UR7, URZ, UP0, !UPT ;  /* 0x00000007ff057290 */ /* 0x000ff200087fe4ff */
[----:B------:R2:W-:Y:S01]  /*8160*/  UTMASTG.3D [UR8], [UR4] ;  /* 0x00000008040073b5 */ /* 0x0005e20008010000 */
[----:B------:R0:W-:Y:S01]  /*8170*/  UTMACMDFLUSH ;  /* 0x00000000000079b7 */ /* 0x0001e20000000000 */
[----:B--2---:R-:W-:Y:S04]  /*8180*/  DEPBAR.LE SB0, 0x1 ;  /* 0x000080400000791a */ /* 0x004fe80000000000 */
.L_x_124:
[----:B------:R-:W-:Y:S05]  /*8190*/  BSYNC.RECONVERGENT B0 ;  /* 0x0000000000007941 */ /* 0x000fea0003800200 */
.L_x_123:
[----:B------:R-:W-:Y:S01]  /*81a0*/  R2UR UR4, R76 ;  /* 0x000000004c0472ca */ /* 0x000fe200000e0000 */
[----:B------:R-:W-:Y:S01]  /*81b0*/  BAR.SYNC.DEFER_BLOCKING 0x1, 0x80 ;  /* 0x0042000000007b1d */ /* 0x000fe20000010000 */
[----:B------:R-:W-:Y:S01]  /*81c0*/  ISETP.NE.AND P0, PT, R78, 0x2, PT ;  /* 0x000000024e00780c */ /* 0x000fe20003f05270 */
[----:B------:R-:W-:Y:S01]  /*81d0*/  UISETP.NE.AND UP0, UPT, UR46, URZ, UPT ;  /* 0x000000ff2e00728c */ /* 0x000fe2000bf05270 */
[----:B------:R-:W-:Y:S01]  /*81e0*/  ISETP.NE.AND P1, PT, R36, 0x4, PT ;  /* 0x000000042400780c */ /* 0x000fe20003f25270 */
[----:B------:R-:W-:Y:S01]  /*81f0*/  UIADD3 UR20, UPT, UPT, UR38, UR63, URZ ;  /* 0x0000003f26147290 */ /* 0x000fe2000fffe0ff */
[----:B------:R-:W-:Y:S02]  /*8200*/  SEL R2, RZ, 0x1, P0 ;  /* 0x00000001ff027807 */ /* 0x000fe40000000000 */
[----:B------:R-:W-:Y:S02]  /*8210*/  SEL R0, RZ, 0x1, P1 ;  /* 0x00000001ff007807 */ /* 0x000fe40000800000 */
[----:B------:R-:W-:Y:S02]  /*8220*/  LOP3.LUT R82, R82, R2, RZ, 0x3c, !PT ;  /* 0x0000000252527212 */ /* 0x000fe400078e3cff */
[----:B------:R-:W-:Y:S01]  /*8230*/  LOP3.LUT R83, R83, R0, RZ, 0x3c, !PT ;  /* 0x0000000053537212 */ /* 0x000fe200078e3cff */
[----:B------:R-:W-:Y:S01]  /*8240*/  UIADD3 UR26, UPT, UPT, UR37, UR4, URZ ;  /* 0x00000004251a7290 */ /* 0x000fe2000fffe0ff */
[----:B------:R-:W-:Y:S02]  /*8250*/  SEL R78, R78, RZ, P0 ;  /* 0x000000ff4e4e7207 */ /* 0x000fe40000000000 */
[----:B------:R-:W-:Y:S01]  /*8260*/  SEL R36, R36, RZ, P1 ;  /* 0x000000ff24247207 */ /* 0x000fe20000800000 */
[----:B------:R-:W-:Y:S01]  /*8270*/  UMOV UR36, UR59 ;  /* 0x0000003b00247c82 */ /* 0x000fe20008000000 */
[----:B------:R-:W-:Y:S07]  /*8280*/  BRA.U UP0, `(.L_x_125) ;  /* 0xffffffd500787547 */ /* 0x000fee000b83ffff */
[----:B------:R-:W-:Y:S05]  /*8290*/  EXIT ;  /* 0x000000000000794d */ /* 0x000fea0003800000 */
.L_x_25:
[----:B---3--:R3:W4:Y:S02]  /*82a0*/  SYNCS.PHASECHK.TRANS64.TRYWAIT P0, [R0+URZ+0x1b0], R2 ;  /* 0x0001b002000075a7 */ /* 0x00872400080011ff */
[----:B----4-:R-:W-:Y:S05]  /*82b0*/  @!P0 NANOSLEEP.SYNCS 0x989680 ;  /* 0x009896800000895d */ /* 0x010fea0003900000 */
[----:B------:R-:W4:Y:S02]  /*82c0*/  @!P0 SYNCS.PHASECHK.TRANS64 P0, [R0+URZ+0x1b0], R2 ;  /* 0x0001b002000085a7 */ /* 0x000f2400080010ff */
[----:B----4-:R-:W-:Y:S05]  /*82d0*/  @!P0 BRA `(.L_x_25) ;  /* 0xfffffffc00f08947 */ /* 0x010fea000383ffff */
[----:B------:R-:W-:Y:S05]  /*82e0*/  BRA `(.L_x_126) ;  /* 0xffffff9800187947 */ /* 0x000fea000383ffff */
.L_x_28:
[----:B--2---:R-:W-:-:S07]  /*82f0*/  MOV R0, UR33 ;  /* 0x0000002100007c02 */ /* 0x004fce0008000f00 */
.L_x_127:
[----:B--2---:R2:W3:Y:S02]  /*8300*/  SYNCS.PHASECHK.TRANS64.TRYWAIT P0, [R0+URZ+0x88], R3 ;  /* 0x00008803000075a7 */ /* 0x0044e400080011ff */
[----:B---3--:R-:W-:Y:S05]  /*8310*/  @!P0 NANOSLEEP.SYNCS 0x989680 ;  /* 0x009896800000895d */ /* 0x008fea0003900000 */
[----:B------:R-:W3:Y:S02]  /*8320*/  @!P0 SYNCS.PHASECHK.TRANS64 P0, [R0+URZ+0x88], R3 ;  /* 0x00008803000085a7 */ /* 0x000ee400080010ff */
[----:B---3--:R-:W-:Y:S05]  /*8330*/  @!P0 BRA `(.L_x_127) ;  /* 0xfffffffc00f08947 */ /* 0x008fea000383ffff */
[----:B------:R-:W-:Y:S05]  /*8340*/  BRA `(.L_x_27) ;  /* 0xffffff9800607947 */ /* 0x000fea000383ffff */
.L_x_35:
[----:B-1----:R-:W-:-:S07]  /*8350*/  MOV R0, UR17 ;  /* 0x0000001100007c02 */ /* 0x002fce0008000f00 */
.L_x_128:
[----:B-1----:R1:W2:Y:S02]  /*8360*/  SYNCS.PHASECHK.TRANS64.TRYWAIT P0, [R0+URZ+0x88], R3 ;  /* 0x00008803000075a7 */ /* 0x0022a400080011ff */
[----:B--2---:R-:W-:Y:S05]  /*8370*/  @!P0 NANOSLEEP.SYNCS 0x989680 ;  /* 0x009896800000895d */ /* 0x004fea0003900000 */
[----:B------:R-:W2:Y:S02]  /*8380*/  @!P0 SYNCS.PHASECHK.TRANS64 P0, [R0+URZ+0x88], R3 ;  /* 0x00008803000085a7 */ /* 0x000ea400080010ff */
[----:B--2---:R-:W-:Y:S05]  /*8390*/  @!P0 BRA `(.L_x_128) ;  /* 0xfffffffc00f08947 */ /* 0x004fea000383ffff */
[----:B------:R-:W-:Y:S05]  /*83a0*/  BRA `(.L_x_34) ;  /* 0xffffff9c001c7947 */ /* 0x000fea000383ffff */
.L_x_40:
[----:B-1----:R1:W2:Y:S02]  /*83b0*/  SYNCS.PHASECHK.TRANS64.TRYWAIT P0, [R3+URZ+0x140], R0 ;  /* 0x00014000030075a7 */ /* 0x0022a400080011ff */
[----:B--2---:R-:W-:Y:S05]  /*83c0*/  @!P0 NANOSLEEP.SYNCS 0x989680 ;  /* 0x009896800000895d */ /* 0x004fea0003900000 */
[----:B------:R-:W2:Y:S02]  /*83d0*/  @!P0 SYNCS.PHASECHK.TRANS64 P0, [R3+URZ+0x140], R0 ;  /* 0x00014000030085a7 */ /* 0x000ea400080010ff */
[----:B--2---:R-:W-:Y:S05]  /*83e0*/  @!P0 BRA `(.L_x_40) ;  /* 0xfffffffc00f08947 */ /* 0x004fea000383ffff */
[----:B------:R-:W-:Y:S05]  /*83f0*/  BRA `(.L_x_129) ;  /* 0xffffff9c00c07947 */ /* 0x000fea000383ffff */
.L_x_44:
[----:B------:R-:W-:-:S07]  /*8400*/  MOV R0, UR4 ;  /* 0x0000000400007c02 */ /* 0x000fce0008000f00 */
.L_x_130:
[----:B-1----:R1:W2:Y:S02]  /*8410*/  SYNCS.PHASECHK.TRANS64.TRYWAIT P0, [R0+URZ], R2 ;  /* 0x00000002000075a7 */ /* 0x0022a400080011ff */
[----:B--2---:R-:W-:Y:S05]  /*8420*/  @!P0 NANOSLEEP.SYNCS 0x989680 ;  /* 0x009896800000895d */ /* 0x004fea0003900000 */
[----:B------:R-:W2:Y:S02]  /*8430*/  @!P0 SYNCS.PHASECHK.TRANS64 P0, [R0+URZ], R2 ;  /* 0x00000002000085a7 */ /* 0x000ea400080010ff */
[----:B--2---:R-:W-:Y:S05]  /*8440*/  @!P0 BRA `(.L_x_130) ;  /* 0xfffffffc00f08947 */ /* 0x004fea000383ffff */
[----:B------:R-:W-:Y:S05]  /*8450*/  BRA `(.L_x_131) ;  /* 0xffffffa400687947 */ /* 0x000fea000383ffff */
.L_x_45:
[----:B------:R-:W-:-:S07]  /*8460*/  MOV R0, UR5 ;  /* 0x0000000500007c02 */ /* 0x000fce0008000f00 */
.L_x_132:
[----:B-1----:R1:W2:Y:S02]  /*8470*/  SYNCS.PHASECHK.TRANS64.TRYWAIT P0, [R0+URZ], R3 ;  /* 0x00000003000075a7 */ /* 0x0022a400080011ff */
[----:B--2---:R-:W-:Y:S05]  /*8480*/  @!P0 NANOSLEEP.SYNCS 0x989680 ;  /* 0x009896800000895d */ /* 0x004fea0003900000 */
[----:B------:R-:W2:Y:S02]  /*8490*/  @!P0 SYNCS.PHASECHK.TRANS64 P0, [R0+URZ], R3 ;  /* 0x00000003000085a7 */ /* 0x000ea400080010ff */
[----:B--2---:R-:W-:Y:S05]  /*84a0*/  @!P0 BRA `(.L_x_132) ;  /* 0xfffffffc00f08947 */ /* 0x004fea000383ffff */
[----:B------:R-:W-:Y:S05]  /*84b0*/  BRA `(.L_x_133) ;  /* 0xffffffa400747947 */ /* 0x000fea000383ffff */
.L_x_46:
[----:B------:R-:W-:-:S07]  /*84c0*/  MOV R0, UR5 ;  /* 0x0000000500007c02 */ /* 0x000fce0008000f00 */
.L_x_134:
[----:B-1----:R1:W2:Y:S02]  /*84d0*/  SYNCS.PHASECHK.TRANS64.TRYWAIT P0, [R0+URZ], R3 ;  /* 0x00000003000075a7 */ /* 0x0022a400080011ff */
[----:B--2---:R-:W-:Y:S05]  /*84e0*/  @!P0 NANOSLEEP.SYNCS 0x989680 ;  /* 0x009896800000895d */ /* 0x004fea0003900000 */
[----:B------:R-:W2:Y:S02]  /*84f0*/  @!P0 SYNCS.PHASECHK.TRANS64 P0, [R0+URZ], R3 ;  /* 0x00000003000085a7 */ /* 0x000ea400080010ff */
[----:B--2---:R-:W-:Y:S05]  /*8500*/  @!P0 BRA `(.L_x_134) ;  /* 0xfffffffc00f08947 */ /* 0x004fea000383ffff */
[----:B------:R-:W-:Y:S05]  /*8510*/  BRA `(.L_x_135) ;  /* 0xffffffa400807947 */ /* 0x000fea000383ffff */
.L_x_47:
[----:B------:R-:W-:-:S07]  /*8520*/  MOV R0, UR5 ;  /* 0x0000000500007c02 */ /* 0x000fce0008000f00 */
.L_x_136:
[----:B-1----:R1:W2:Y:S02]  /*8530*/  SYNCS.PHASECHK.TRANS64.TRYWAIT P0, [R0+URZ], R3 ;  /* 0x00000003000075a7 */ /* 0x0022a400080011ff */
[----:B--2---:R-:W-:Y:S05]  /*8540*/  @!P0 NANOSLEEP.SYNCS 0x989680 ;  /* 0x009896800000895d */ /* 0x004fea0003900000 */
[----:B------:R-:W2:Y:S02]  /*8550*/  @!P0 SYNCS.PHASECHK.TRANS64 P0, [R0+URZ], R3 ;  /* 0x00000003000085a7 */ /* 0x000ea400080010ff */
[----:B--2---:R-:W-:Y:S05]  /*8560*/  @!P0 BRA `(.L_x_136) ;  /* 0xfffffffc00f08947 */ /* 0x004fea000383ffff */
[----:B------:R-:W-:Y:S05]  /*8570*/  BRA `(.L_x_137) ;  /* 0xffffffa4008c7947 */ /* 0x000fea000383ffff */
.L_x_48:
[----:B------:R-:W-:-:S07]  /*8580*/  MOV R0, UR5 ;  /* 0x0000000500007c02 */ /* 0x000fce0008000f00 */
.L_x_138:
[----:B-1----:R1:W2:Y:S02]  /*8590*/  SYNCS.PHASECHK.TRANS64.TRYWAIT P0, [R0+URZ], R3 ;  /* 0x00000003000075a7 */ /* 0x0022a400080011ff */
[----:B--2---:R-:W-:Y:S05]  /*85a0*/  @!P0 NANOSLEEP.SYNCS 0x989680 ;  /* 0x009896800000895d */ /* 0x004fea0003900000 */
[----:B------:R-:W2:Y:S02]  /*85b0*/  @!P0 SYNCS.PHASECHK.TRANS64 P0, [R0+URZ], R3 ;  /* 0x00000003000085a7 */ /* 0x000ea400080010ff */
[----:B--2---:R-:W-:Y:S05]  /*85c0*/  @!P0 BRA `(.L_x_138) ;  /* 0xfffffffc00f08947 */ /* 0x004fea000383ffff */
[----:B------:R-:W-:Y:S05]  /*85d0*/  BRA `(.L_x_139) ;  /* 0xffffffa400987947 */ /* 0x000fea000383ffff */
.L_x_49:
[----:B------:R-:W-:-:S07]  /*85e0*/  MOV R0, UR5 ;  /* 0x0000000500007c02 */ /* 0x000fce0008000f00 */
.L_x_140:
[----:B-1----:R1:W2:Y:S02]  /*85f0*/  SYNCS.PHASECHK.TRANS64.TRYWAIT P0, [R0+URZ], R3 ;  /* 0x00000003000075a7 */ /* 0x0022a400080011ff */
[----:B--2---:R-:W-:Y:S05]  /*8600*/  @!P0 NANOSLEEP.SYNCS 0x989680 ;  /* 0x009896800000895d */ /* 0x004fea0003900000 */
[----:B------:R-:W2:Y:S02]  /*8610*/  @!P0 SYNCS.PHASECHK.TRANS64 P0, [R0+URZ], R3 ;  /* 0x00000003000085a7 */ /* 0x000ea400080010ff */
[----:B--2---:R-:W-:Y:S05]  /*8620*/  @!P0 BRA `(.L_x_140) ;  /* 0xfffffffc00f08947 */ /* 0x004fea000383ffff */
[----:B------:R-:W-:Y:S05]  /*8630*/  BRA `(.L_x_141) ;  /* 0xffffffa400a47947 */ /* 0x000fea000383ffff */
.L_x_50:
[----:B------:R-:W-:-:S07]  /*8640*/  MOV R0, UR5 ;  /* 0x0000000500007c02 */ /* 0x000fce0008000f00 */
.L_x_142:
[----:B-1----:R1:W2:Y:S02]  /*8650*/  SYNCS.PHASECHK.TRANS64.TRYWAIT P0, [R0+URZ], R3 ;  /* 0x00000003000075a7 */ /* 0x0022a400080011ff */
[----:B--2---:R-:W-:Y:S05]  /*8660*/  @!P0 NANOSLEEP.SYNCS 0x989680 ;  /* 0x009896800000895d */ /* 0x004fea0003900000 */
[----:B------:R-:W2:Y:S02]  /*8670*/  @!P0 SYNCS.PHASECHK.TRANS64 P0, [R0+URZ], R3 ;  /* 0x00000003000085a7 */ /* 0x000ea400080010ff */
[----:B--2---:R-:W-:Y:S05]  /*8680*/  @!P0 BRA `(.L_x_142) ;  /* 0xfffffffc00f08947 */ /* 0x004fea000383ffff */
[----:B------:R-:W-:Y:S05]  /*8690*/  BRA `(.L_x_143) ;  /* 0xffffffa400b07947 */ /* 0x000fea000383ffff */
.L_x_51:
[----:B------:R-:W-:-:S07]  /*86a0*/  MOV R0, UR5 ;  /* 0x0000000500007c02 */ /* 0x000fce0008000f00 */
.L_x_144:
[----:B-1----:R1:W2:Y:S02]  /*86b0*/  SYNCS.PHASECHK.TRANS64.TRYWAIT P0, [R0+URZ], R3 ;  /* 0x00000003000075a7 */ /* 0x0022a400080011ff */
[----:B--2---:R-:W-:Y:S05]  /*86c0*/  @!P0 NANOSLEEP.SYNCS 0x989680 ;  /* 0x009896800000895d */ /* 0x004fea0003900000 */
[----:B------:R-:W2:Y:S02]  /*86d0*/  @!P0 SYNCS.PHASECHK.TRANS64 P0, [R0+URZ], R3 ;  /* 0x00000003000085a7 */ /* 0x000ea400080010ff */
[----:B--2---:R-:W-:Y:S05]  /*86e0*/  @!P0 BRA `(.L_x_144) ;  /* 0xfffffffc00f08947 */ /* 0x004fea000383ffff */
[----:B------:R-:W-:Y:S05]  /*86f0*/  BRA `(.L_x_145) ;  /* 0xffffffa400bc7947 */ /* 0x000fea000383ffff */
.L_x_52:
[----:B------:R-:W-:-:S07]  /*8700*/  MOV R0, UR5 ;  /* 0x0000000500007c02 */ /* 0x000fce0008000f00 */
.L_x_146:
[----:B-1----:R1:W2:Y:S02]  /*8710*/  SYNCS.PHASECHK.TRANS64.TRYWAIT P0, [R0+URZ], R3 ;  /* 0x00000003000075a7 */ /* 0x0022a400080011ff */
[----:B--2---:R-:W-:Y:S05]  /*8720*/  @!P0 NANOSLEEP.SYNCS 0x989680 ;  /* 0x009896800000895d */ /* 0x004fea0003900000 */
[----:B------:R-:W2:Y:S02]  /*8730*/  @!P0 SYNCS.PHASECHK.TRANS64 P0, [R0+URZ], R3 ;  /* 0x00000003000085a7 */ /* 0x000ea400080010ff */
[----:B--2---:R-:W-:Y:S05]  /*8740*/  @!P0 BRA `(.L_x_146) ;  /* 0xfffffffc00f08947 */ /* 0x004fea000383ffff */
[----:B------:R-:W-:Y:S05]  /*8750*/  BRA `(.L_x_147) ;  /* 0xffffffa400c87947 */ /* 0x000fea000383ffff */
.L_x_53:
[----:B------:R-:W-:-:S07]  /*8760*/  MOV R0, UR5 ;  /* 0x0000000500007c02 */ /* 0x000fce0008000f00 */
.L_x_148:
[----:B-1----:R1:W2:Y:S02]  /*8770*/  SYNCS.PHASECHK.TRANS64.TRYWAIT P0, [R0+URZ], R3 ;  /* 0x00000003000075a7 */ /* 0x0022a400080011ff */
[----:B--2---:R-:W-:Y:S05]  /*8780*/  @!P0 NANOSLEEP.SYNCS 0x989680 ;  /* 0x009896800000895d */ /* 0x004fea0003900000 */
[----:B------:R-:W2:Y:S02]  /*8790*/  @!P0 SYNCS.PHASECHK.TRANS64 P0, [R0+URZ], R3 ;  /* 0x00000003000085a7 */ /* 0x000ea400080010ff */
[----:B--2---:R-:W-:Y:S05]  /*87a0*/  @!P0 BRA `(.L_x_148) ;  /* 0xfffffffc00f08947 */ /* 0x004fea000383ffff */
[----:B------:R-:W-:Y:S05]  /*87b0*/  BRA `(.L_x_149) ;  /* 0xffffffa400d47947 */ /* 0x000fea000383ffff */
.L_x_54:
[----:B------:R-:W-:-:S07]  /*87c0*/  MOV R0, UR5 ;  /* 0x0000000500007c02 */ /* 0x000fce0008000f00 */
.L_x_150:
[----:B-1----:R1:W2:Y:S02]  /*87d0*/  SYNCS.PHASECHK.TRANS64.TRYWAIT P0, [R0+URZ], R3 ;  /* 0x00000003000075a7 */ /* 0x0022a400080011ff */
[----:B--2---:R-:W-:Y:S05]  /*87e0*/  @!P0 NANOSLEEP.SYNCS 0x989680 ;  /* 0x009896800000895d */ /* 0x004fea0003900000 */
[----:B------:R-:W2:Y:S02]  /*87f0*/  @!P0 SYNCS.PHASECHK.TRANS64 P0, [R0+URZ], R3 ;  /* 0x00000003000085a7 */ /* 0x000ea400080010ff */
[----:B--2---:R-:W-:Y:S05]  /*8800*/  @!P0 BRA `(.L_x_150) ;  /* 0xfffffffc00f08947 */ /* 0x004fea000383ffff */
[----:B------:R-:W-:Y:S05]  /*8810*/  BRA `(.L_x_151) ;  /* 0xffffffa400e07947 */ /* 0x000fea000383ffff */
.L_x_55:
[----:B------:R-:W-:-:S07]  /*8820*/  MOV R0, UR5 ;  /* 0x0000000500007c02 */ /* 0x000fce0008000f00 */
.L_x_152:
[----:B-1----:R1:W2:Y:S02]  /*8830*/  SYNCS.PHASECHK.TRANS64.TRYWAIT P0, [R0+URZ], R3 ;  /* 0x00000003000075a7 */ /* 0x0022a400080011ff */
[----:B--2---:R-:W-:Y:S05]  /*8840*/  @!P0 NANOSLEEP.SYNCS 0x989680 ;  /* 0x009896800000895d */ /* 0x004fea0003900000 */
[----:B------:R-:W2:Y:S02]  /*8850*/  @!P0 SYNCS.PHASECHK.TRANS64 P0, [R0+URZ], R3 ;  /* 0x00000003000085a7 */ /* 0x000ea400080010ff */
[----:B--2---:R-:W-:Y:S05]  /*8860*/  @!P0 BRA `(.L_x_152) ;  /* 0xfffffffc00f08947 */ /* 0x004fea000383ffff */
[----:B------:R-:W-:Y:S05]  /*8870*/  BRA `(.L_x_153) ;  /* 0xffffffa400ec7947 */ /* 0x000fea000383ffff */
.L_x_56:
[----:B------:R-:W-:-:S07]  /*8880*/  MOV R0, UR5 ;  /* 0x0000000500007c02 */ /* 0x000fce0008000f00 */
.L_x_154:
[----:B-1----:R1:W2:Y:S02]  /*8890*/  SYNCS.PHASECHK.TRANS64.TRYWAIT P0, [R0+URZ], R3 ;  /* 0x00000003000075a7 */ /* 0x0022a400080011ff */
[----:B--2---:R-:W-:Y:S05]  /*88a0*/  @!P0 NANOSLEEP.SYNCS 0x989680 ;  /* 0x009896800000895d */ /* 0x004fea0003900000 */
[----:B------:R-:W2:Y:S02]  /*88b0*/  @!P0 SYNCS.PHASECHK.TRANS64 P0, [R0+URZ], R3 ;  /* 0x00000003000085a7 */ /* 0x000ea400080010ff */
[----:B--2---:R-:W-:Y:S05]  /*88c0*/  @!P0 BRA `(.L_x_154) ;  /* 0xfffffffc00f08947 */ /* 0x004fea000383ffff */
[----:B------:R-:W-:Y:S05]  /*88d0*/  BRA `(.L_x_155) ;  /* 0xffffffa400f87947 */ /* 0x000fea000383ffff */
.L_x_57:
[----:B------:R-:W-:-:S07]  /*88e0*/  MOV R0, UR5 ;  /* 0x0000000500007c02 */ /* 0x000fce0008000f00 */
.L_x_156:
[----:B-1----:R1:W2:Y:S02]  /*88f0*/  SYNCS.PHASECHK.TRANS64.TRYWAIT P0, [R0+URZ], R3 ;  /* 0x00000003000075a7 */ /* 0x0022a400080011ff */
[----:B--2---:R-:W-:Y:S05]  /*8900*/  @!P0 NANOSLEEP.SYNCS 0x989680 ;  /* 0x009896800000895d */ /* 0x004fea0003900000 */
[----:B------:R-:W2:Y:S02]  /*8910*/  @!P0 SYNCS.PHASECHK.TRANS64 P0, [R0+URZ], R3 ;  /* 0x00000003000085a7 */ /* 0x000ea400080010ff */
[----:B--2---:R-:W-:Y:S05]  /*8920*/  @!P0 BRA `(.L_x_156) ;  /* 0xfffffffc00f08947 */ /* 0x004fea000383ffff */
[----:B------:R-:W-:Y:S05]  /*8930*/  BRA `(.L_x_157) ;  /* 0xffffffa800047947 */ /* 0x000fea000383ffff */
.L_x_58:
[----:B------:R-:W-:-:S07]  /*8940*/  MOV R0, UR5 ;  /* 0x0000000500007c02 */ /* 0x000fce0008000f00 */
.L_x_158:
[----:B-1----:R1:W2:Y:S02]  /*8950*/  SYNCS.PHASECHK.TRANS64.TRYWAIT P0, [R0+URZ], R3 ;  /* 0x00000003000075a7 */ /* 0x0022a400080011ff */
[----:B--2---:R-:W-:Y:S05]  /*8960*/  @!P0 NANOSLEEP.SYNCS 0x989680 ;  /* 0x009896800000895d */ /* 0x004fea0003900000 */
[----:B------:R-:W2:Y:S02]  /*8970*/  @!P0 SYNCS.PHASECHK.TRANS64 P0, [R0+URZ], R3 ;  /* 0x00000003000085a7 */ /* 0x000ea400080010ff */
[----:B--2---:R-:W-:Y:S05]  /*8980*/  @!P0 BRA `(.L_x_158) ;  /* 0xfffffffc00f08947 */ /* 0x004fea000383ffff */
[----:B------:R-:W-:Y:S05]  /*8990*/  BRA `(.L_x_159) ;  /* 0xffffffa800107947 */ /* 0x000fea000383ffff */
.L_x_59:
[----:B------:R-:W-:-:S07]  /*89a0*/  MOV R0, UR5 ;  /* 0x0000000500007c02 */ /* 0x000fce0008000f00 */
.L_x_160:
[----:B-1----:R1:W2:Y:S02]  /*89b0*/  SYNCS.PHASECHK.TRANS64.TRYWAIT P0, [R0+URZ], R3 ;  /* 0x00000003000075a7 */ /* 0x0022a400080011ff */
[----:B--2---:R-:W-:Y:S05]  /*89c0*/  @!P0 NANOSLEEP.SYNCS 0x989680 ;  /* 0x009896800000895d */ /* 0x004fea0003900000 */
[----:B------:R-:W2:Y:S02]  /*89d0*/  @!P0 SYNCS.PHASECHK.TRANS64 P0, [R0+URZ], R3 ;  /* 0x00000003000085a7 */ /* 0x000ea400080010ff */
[----:B--2---:R-:W-:Y:S05]  /*89e0*/  @!P0 BRA `(.L_x_160) ;  /* 0xfffffffc00f08947 */ /* 0x004fea000383ffff */
[----:B------:R-:W-:Y:S05]  /*89f0*/  BRA `(.L_x_161) ;  /* 0xffffffa8001c7947 */ /* 0x000fea000383ffff */
.L_x_62:
[----:B--2---:R2:W3:Y:S02]  /*8a00*/  SYNCS.PHASECHK.TRANS64.TRYWAIT P0, [R2+URZ+0x1a0], R4 ;  /* 0x0001a004020075a7 */ /* 0x0044e400080011ff */
[----:B---3--:R-:W-:Y:S05]  /*8a10*/  @!P0 NANOSLEEP.SYNCS 0x989680 ;  /* 0x009896800000895d */ /* 0x008fea0003900000 */
[----:B------:R-:W3:Y:S02]  /*8a20*/  @!P0 SYNCS.PHASECHK.TRANS64 P0, [R2+URZ+0x1a0], R4 ;  /* 0x0001a004020085a7 */ /* 0x000ee400080010ff */
[----:B---3--:R-:W-:Y:S05]  /*8a30*/  @!P0 BRA `(.L_x_62) ;  /* 0xfffffffc00f08947 */ /* 0x008fea000383ffff */
[----:B------:R-:W-:Y:S05]  /*8a40*/  BRA `(.L_x_162) ;  /* 0xffffffa800787947 */ /* 0x000fea000383ffff */
.L_x_63:
[----:B------:R-:W-:-:S07]  /*8a50*/  MOV R2, UR4 ;  /* 0x0000000400027c02 */ /* 0x000fce0008000f00 */
.L_x_163:
[----:B--2---:R2:W3:Y:S02]  /*8a60*/  SYNCS.PHASECHK.TRANS64.TRYWAIT P0, [R2+URZ+0x150], R5 ;  /* 0x00015005020075a7 */ /* 0x0044e400080011ff */
[----:B---3--:R-:W-:Y:S05]  /*8a70*/  @!P0 NANOSLEEP.SYNCS 0x989680 ;  /* 0x009896800000895d */ /* 0x008fea0003900000 */
[----:B------:R-:W3:Y:S02]  /*8a80*/  @!P0 SYNCS.PHASECHK.TRANS64 P0, [R2+URZ+0x150], R5 ;  /* 0x00015005020085a7 */ /* 0x000ee400080010ff */
[----:B---3--:R-:W-:Y:S05]  /*8a90*/  @!P0 BRA `(.L_x_163) ;  /* 0xfffffffc00f08947 */ /* 0x008fea000383ffff */
[----:B------:R-:W-:Y:S05]  /*8aa0*/  BRA `(.L_x_164) ;  /* 0xffffffa800887947 */ /* 0x000fea000383ffff */
.L_x_64:
[----:B--2---:R2:W3:Y:S02]  /*8ab0*/  SYNCS.PHASECHK.TRANS64.TRYWAIT P1, [R2+URZ+0x140], R4 ;  /* 0x00014004020075a7 */ /* 0x0044e400080211ff */
[----:B---3--:R-:W-:Y:S05]  /*8ac0*/  @!P1 NANOSLEEP.SYNCS 0x989680 ;  /* 0x009896800000995d */ /* 0x008fea0003900000 */
[----:B------:R-:W3:Y:S02]  /*8ad0*/  @!P1 SYNCS.PHASECHK.TRANS64 P1, [R2+URZ+0x140], R4 ;  /* 0x00014004020095a7 */ /* 0x000ee400080210ff */
[----:B---3--:R-:W-:Y:S05]  /*8ae0*/  @!P1 BRA `(.L_x_64) ;  /* 0xfffffffc00f09947 */ /* 0x008fea000383ffff */
[----:B------:R-:W-:Y:S05]  /*8af0*/  BRA `(.L_x_165) ;  /* 0xffffffa800b87947 */ /* 0x000fea000383ffff */
.L_x_67:
[----:B------:R-:W-:-:S07]  /*8b00*/  MOV R0, UR4 ;  /* 0x0000000400007c02 */ /* 0x000fce0008000f00 */
.L_x_166:
[----:B--2---:R2:W3:Y:S02]  /*8b10*/  SYNCS.PHASECHK.TRANS64.TRYWAIT P0, [R0+URZ+0x150], R2 ;  /* 0x00015002000075a7 */ /* 0x0044e400080011ff */
[----:B---3--:R-:W-:Y:S05]  /*8b20*/  @!P0 NANOSLEEP.SYNCS 0x989680 ;  /* 0x009896800000895d */ /* 0x008fea0003900000 */
[----:B------:R-:W3:Y:S02]  /*8b30*/  @!P0 SYNCS.PHASECHK.TRANS64 P0, [R0+URZ+0x150], R2 ;  /* 0x00015002000085a7 */ /* 0x000ee400080010ff */
[----:B---3--:R-:W-:Y:S05]  /*8b40*/  @!P0 BRA `(.L_x_166) ;  /* 0xfffffffc00f08947 */ /* 0x008fea000383ffff */
[----:B------:R-:W-:Y:S05]  /*8b50*/  BRA `(.L_x_66) ;  /* 0xffffffac000c7947 */ /* 0x000fea000383ffff */
.L_x_74:
[----:B-1----:R1:W2:Y:S02]  /*8b60*/  SYNCS.PHASECHK.TRANS64.TRYWAIT P1, [R0+URZ+0x140], R2 ;  /* 0x00014002000075a7 */ /* 0x0022a400080211ff */
[----:B--2---:R-:W-:Y:S05]  /*8b70*/  @!P1 NANOSLEEP.SYNCS 0x989680 ;  /* 0x009896800000995d */ /* 0x004fea0003900000 */
[----:B------:R-:W2:Y:S02]  /*8b80*/  @!P1 SYNCS.PHASECHK.TRANS64 P1, [R0+URZ+0x140], R2 ;  /* 0x00014002000095a7 */ /* 0x000ea400080210ff */
[----:B--2---:R-:W-:Y:S05]  /*8b90*/  @!P1 BRA `(.L_x_74) ;  /* 0xfffffffc00f09947 */ /* 0x004fea000383ffff */
[----:B------:R-:W-:Y:S05]  /*8ba0*/  BRA `(.L_x_167) ;  /* 0xffffffb000707947 */ /* 0x000fea000383ffff */
.L_x_75:
[----:B------:R-:W-:-:S07]  /*8bb0*/  MOV R2, UR23 ;  /* 0x0000001700027c02 */ /* 0x000fce0008000f00 */
.L_x_168:
[----:B-1----:R1:W2:Y:S02]  /*8bc0*/  SYNCS.PHASECHK.TRANS64.TRYWAIT P0, [R2+URZ+0x180], R0 ;  /* 0x00018000020075a7 */ /* 0x0022a400080011ff */
[----:B--2---:R-:W-:Y:S05]  /*8bd0*/  @!P0 NANOSLEEP.SYNCS 0x989680 ;  /* 0x009896800000895d */ /* 0x004fea0003900000 */
[----:B------:R-:W2:Y:S02]  /*8be0*/  @!P0 SYNCS.PHASECHK.TRANS64 P0, [R2+URZ+0x180], R0 ;  /* 0x00018000020085a7 */ /* 0x000ea400080010ff */
[----:B--2---:R-:W-:Y:S05]  /*8bf0*/  @!P0 BRA `(.L_x_168) ;  /* 0xfffffffc00f08947 */ /* 0x004fea000383ffff */
[----:B------:R-:W-:Y:S05]  /*8c00*/  BRA `(.L_x_169) ;  /* 0xffffffb000c07947 */ /* 0x000fea000383ffff */
.L_x_78:
[----:B------:R-:W-:Y:S07]  /*8c10*/  MOV R0, UR5 ;  /* 0x0000000500007c02 */ /* 0x000fee0008000f00 */
.L_x_170:
[----:B-1----:R1:W2:Y:S02]  /*8c20*/  SYNCS.PHASECHK.TRANS64.TRYWAIT P0, [R0+URZ], R2 ;  /* 0x00000002000075a7 */ /* 0x0022a400080011ff */
[----:B--2---:R-:W-:Y:S05]  /*8c30*/  @!P0 NANOSLEEP.SYNCS 0x989680 ;  /* 0x009896800000895d */ /* 0x004fea0003900000 */
[----:B------:R-:W2:Y:S02]  /*8c40*/  @!P0 SYNCS.PHASECHK.TRANS64 P0, [R0+URZ], R2 ;  /* 0x00000002000085a7 */ /* 0x000ea400080010ff */
[----:B--2---:R-:W-:Y:S05]  /*8c50*/  @!P0 BRA `(.L_x_170) ;  /* 0xfffffffc00f08947 */ /* 0x004fea000383ffff */
[----:B------:R-:W-:Y:S05]  /*8c60*/  BRA `(.L_x_77) ;  /* 0xffffffb000dc7947 */ /* 0x000fea000383ffff */
.L_x_81:
[----:B------:R-:W-:-:S07]  /*8c70*/  MOV R0, UR4 ;  /* 0x0000000400007c02 */ /* 0x000fce0008000f00 */
.L_x_171:
[----:B--2---:R2:W4:Y:S02]  /*8c80*/  SYNCS.PHASECHK.TRANS64.TRYWAIT P0, [R0+URZ], R2 ;  /* 0x00000002000075a7 */ /* 0x00452400080011ff */
[----:B----4-:R-:W-:Y:S05]  /*8c90*/  @!P0 NANOSLEEP.SYNCS 0x989680 ;  /* 0x009896800000895d */ /* 0x010fea0003900000 */
[----:B------:R-:W4:Y:S02]  /*8ca0*/  @!P0 SYNCS.PHASECHK.TRANS64 P0, [R0+URZ], R2 ;  /* 0x00000002000085a7 */ /* 0x000f2400080010ff */
[----:B----4-:R-:W-:Y:S05]  /*8cb0*/  @!P0 BRA `(.L_x_171) ;  /* 0xfffffffc00f08947 */ /* 0x010fea000383ffff */
[----:B------:R-:W-:Y:S05]  /*8cc0*/  BRA `(.L_x_172) ;  /* 0xffffffb400907947 */ /* 0x000fea000383ffff */
.L_x_82:
[----:B------:R-:W-:-:S07]  /*8cd0*/  MOV R0, UR5 ;  /* 0x0000000500007c02 */ /* 0x000fce0008000f00 */
.L_x_173:
[----:B-1----:R1:W2:Y:S02]  /*8ce0*/  SYNCS.PHASECHK.TRANS64.TRYWAIT P0, [R0+URZ], R3 ;  /* 0x00000003000075a7 */ /* 0x0022a400080011ff */
[----:B--2---:R-:W-:Y:S05]  /*8cf0*/  @!P0 NANOSLEEP.SYNCS 0x989680 ;  /* 0x009896800000895d */ /* 0x004fea0003900000 */
[----:B------:R-:W2:Y:S02]  /*8d00*/  @!P0 SYNCS.PHASECHK.TRANS64 P0, [R0+URZ], R3 ;  /* 0x00000003000085a7 */ /* 0x000ea400080010ff */
[----:B--2---:R-:W-:Y:S05]  /*8d10*/  @!P0 BRA `(.L_x_173) ;  /* 0xfffffffc00f08947 */ /* 0x004fea000383ffff */
[----:B------:R-:W-:Y:S05]  /*8d20*/  BRA `(.L_x_174) ;  /* 0xffffffb4009c7947 */ /* 0x000fea000383ffff */
.L_x_83:
[----:B------:R-:W-:-:S07]  /*8d30*/  MOV R0, UR5 ;  /* 0x0000000500007c02 */ /* 0x000fce0008000f00 */
.L_x_175:
[----:B-1----:R1:W2:Y:S02]  /*8d40*/  SYNCS.PHASECHK.TRANS64.TRYWAIT P0, [R0+URZ], R3 ;  /* 0x00000003000075a7 */ /* 0x0022a400080011ff */
[----:B--2---:R-:W-:Y:S05]  /*8d50*/  @!P0 NANOSLEEP.SYNCS 0x989680 ;  /* 0x009896800000895d */ /* 0x004fea0003900000 */
[----:B------:R-:W2:Y:S02]  /*8d60*/  @!P0 SYNCS.PHASECHK.TRANS64 P0, [R0+URZ], R3 ;  /* 0x00000003000085a7 */ /* 0x000ea400080010ff */
[----:B--2---:R-:W-:Y:S05]  /*8d70*/  @!P0 BRA `(.L_x_175) ;  /* 0xfffffffc00f08947 */ /* 0x004fea000383ffff */
[----:B------:R-:W-:Y:S05]  /*8d80*/  BRA `(.L_x_176) ;  /* 0xffffffb400a87947 */ /* 0x000fea000383ffff */
.L_x_84:
[----:B-1----:R-:W-:-:S07]  /*8d90*/  MOV R0, UR4 ;  /* 0x0000000400007c02 */ /* 0x002fce0008000f00 */
.L_x_177:
[----:B-1----:R1:W2:Y:S02]  /*8da0*/  SYNCS.PHASECHK.TRANS64.TRYWAIT P0, [R0+URZ], R2 ;  /* 0x00000002000075a7 */ /* 0x0022a400080011ff */
[----:B--2---:R-:W-:Y:S05]  /*8db0*/  @!P0 NANOSLEEP.SYNCS 0x989680 ;  /* 0x009896800000895d */ /* 0x004fea0003900000 */
[----:B------:R-:W2:Y:S02]  /*8dc0*/  @!P0 SYNCS.PHASECHK.TRANS64 P0, [R0+URZ], R2 ;  /* 0x00000002000085a7 */ /* 0x000ea400080010ff */
[----:B--2---:R-:W-:Y:S05]  /*8dd0*/  @!P0 BRA `(.L_x_177) ;  /* 0xfffffffc00f08947 */ /* 0x004fea000383ffff */
[----:B------:R-:W-:Y:S05]  /*8de0*/  BRA `(.L_x_178) ;  /* 0xffffffb400b47947 */ /* 0x000fea000383ffff */
.L_x_89:
[----:B--2---:R2:W3:Y:S02]  /*8df0*/  SYNCS.PHASECHK.TRANS64.TRYWAIT P0, [R8+URZ+0x140], R0 ;  /* 0x00014000080075a7 */ /* 0x0044e400080011ff */
[----:B---3--:R-:W-:Y:S05]  /*8e00*/  @!P0 NANOSLEEP.SYNCS 0x989680 ;  /* 0x009896800000895d */ /* 0x008fea0003900000 */
[----:B------:R-:W3:Y:S02]  /*8e10*/  @!P0 SYNCS.PHASECHK.TRANS64 P0, [R8+URZ+0x140], R0 ;  /* 0x00014000080085a7 */ /* 0x000ee400080010ff */
[----:B---3--:R-:W-:Y:S05]  /*8e20*/  @!P0 BRA `(.L_x_89) ;  /* 0xfffffffc00f08947 */ /* 0x008fea000383ffff */
[----:B------:R-:W-:Y:S05]  /*8e30*/  BRA `(.L_x_179) ;  /* 0xffffffb800e07947 */ /* 0x000fea000383ffff */
.L_x_92:
[----:B--2---:R-:W-:Y:S07]  /*8e40*/  MOV R0, UR21 ;  /* 0x0000001500007c02 */ /* 0x004fee0008000f00 */
.L_x_180:
[----:B--2---:R2:W3:Y:S02]  /*8e50*/  SYNCS.PHASECHK.TRANS64.TRYWAIT P1, [R0+URZ+0x138], R2 ;  /* 0x00013802000075a7 */ /* 0x0044e400080211ff */
[----:B---3--:R-:W-:Y:S05]  /*8e60*/  @!P1 NANOSLEEP.SYNCS 0x989680 ;  /* 0x009896800000995d */ /* 0x008fea0003900000 */
[----:B------:R-:W3:Y:S02]  /*8e70*/  @!P1 SYNCS.PHASECHK.TRANS64 P1, [R0+URZ+0x138], R2 ;  /* 0x00013802000095a7 */ /* 0x000ee400080210ff */
[----:B---3--:R-:W-:Y:S05]  /*8e80*/  @!P1 BRA `(.L_x_180) ;  /* 0xfffffffc00f09947 */ /* 0x008fea000383ffff */
[----:B------:R-:W-:Y:S05]  /*8e90*/  BRA `(.L_x_91) ;  /* 0xffffffc0005c7947 */ /* 0x000fea000383ffff */
.L_x_95:
[----:B--2---:R-:W-:Y:S07]  /*8ea0*/  MOV R0, UR21 ;  /* 0x0000001500007c02 */ /* 0x004fee0008000f00 */
.L_x_181:
[----:B--2---:R2:W3:Y:S02]  /*8eb0*/  SYNCS.PHASECHK.TRANS64.TRYWAIT P0, [R0+URZ+0x120], R4 ;  /* 0x00012004000075a7 */ /* 0x0044e400080011ff */
[----:B---3--:R-:W-:Y:S05]  /*8ec0*/  @!P0 NANOSLEEP.SYNCS 0x989680 ;  /* 0x009896800000895d */ /* 0x008fea0003900000 */
[----:B------:R-:W3:Y:S02]  /*8ed0*/  @!P0 SYNCS.PHASECHK.TRANS64 P0, [R0+URZ+0x120], R4 ;  /* 0x00012004000085a7 */ /* 0x000ee400080010ff */
[----:B---3--:R-:W-:Y:S05]  /*8ee0*/  @!P0 BRA `(.L_x_181) ;  /* 0xfffffffc00f08947 */ /* 0x008fea000383ffff */
[----:B------:R-:W-:Y:S05]  /*8ef0*/  BRA `(.L_x_182) ;  /* 0xffffffc000b47947 */ /* 0x000fea000383ffff */
.L_x_96:
[----:B------:R-:W-:Y:S07]  /*8f00*/  MOV R0, UR21 ;  /* 0x0000001500007c02 */ /* 0x000fee0008000f00 */
.L_x_183:
[----:B--2---:R2:W3:Y:S02]  /*8f10*/  SYNCS.PHASECHK.TRANS64.TRYWAIT P0, [R0+URZ+0x128], R4 ;  /* 0x00012804000075a7 */ /* 0x0044e400080011ff */
[----:B---3--:R-:W-:Y:S05]  /*8f20*/  @!P0 NANOSLEEP.SYNCS 0x989680 ;  /* 0x009896800000895d */ /* 0x008fea0003900000 */
[----:B------:R-:W3:Y:S02]  /*8f30*/  @!P0 SYNCS.PHASECHK.TRANS64 P0, [R0+URZ+0x128], R4 ;  /* 0x00012804000085a7 */ /* 0x000ee400080010ff */
[----:B---3--:R-:W-:Y:S05]  /*8f40*/  @!P0 BRA `(.L_x_183) ;  /* 0xfffffffc00f08947 */ /* 0x008fea000383ffff */
[----:B------:R-:W-:Y:S05]  /*8f50*/  BRA `(.L_x_184) ;  /* 0xffffffc000f87947 */ /* 0x000fea000383ffff */
.L_x_98:
[----:B------:R-:W-:-:S07]  /*8f60*/  MOV R0, UR21 ;  /* 0x0000001500007c02 */ /* 0x000fce0008000f00 */
.L_x_185:
[----:B---3--:R3:W4:Y:S02]  /*8f70*/  SYNCS.PHASECHK.TRANS64.TRYWAIT P0, [R0+URZ+0x120], R2 ;  /* 0x00012002000075a7 */ /* 0x00872400080011ff */
[----:B----4-:R-:W-:Y:S05]  /*8f80*/  @!P0 NANOSLEEP.SYNCS 0x989680 ;  /* 0x009896800000895d */ /* 0x010fea0003900000 */
[----:B------:R-:W4:Y:S02]  /*8f90*/  @!P0 SYNCS.PHASECHK.TRANS64 P0, [R0+URZ+0x120], R2 ;  /* 0x00012002000085a7 */ /* 0x000f2400080010ff */
[----:B----4-:R-:W-:Y:S05]  /*8fa0*/  @!P0 BRA `(.L_x_185) ;  /* 0xfffffffc00f08947 */ /* 0x010fea000383ffff */
[----:B------:R-:W-:Y:S05]  /*8fb0*/  BRA `(.L_x_186) ;  /* 0xffffffc4006c7947 */ /* 0x000fea000383ffff */
.L_x_100:
[----:B-1----:R1:W2:Y:S02]  /*8fc0*/  SYNCS.PHASECHK.TRANS64.TRYWAIT P0, [R3+URZ+0x140], R0 ;  /* 0x00014000030075a7 */ /* 0x0022a400080011ff */
[----:B--2---:R-:W-:Y:S05]  /*8fd0*/  @!P0 NANOSLEEP.SYNCS 0x989680 ;  /* 0x009896800000895d */ /* 0x004fea0003900000 */
[----:B------:R-:W2:Y:S02]  /*8fe0*/  @!P0 SYNCS.PHASECHK.TRANS64 P0, [R3+URZ+0x140], R0 ;  /* 0x00014000030085a7 */ /* 0x000ea400080010ff */
[----:B--2---:R-:W-:Y:S05]  /*8ff0*/  @!P0 BRA `(.L_x_100) ;  /* 0xfffffffc00f08947 */ /* 0x004fea000383ffff */
[----:B------:R-:W-:Y:S05]  /*9000*/  BRA `(.L_x_187) ;  /* 0xffffffc8002c7947 */ /* 0x000fea000383ffff */
.L_x_111:
[----:B-1----:R1:W2:Y:S02]  /*9010*/  SYNCS.PHASECHK.TRANS64.TRYWAIT P1, [R3+URZ+0x110], R0 ;  /* 0x00011000030075a7 */ /* 0x0022a400080211ff */
[----:B--2---:R-:W-:Y:S05]  /*9020*/  @!P1 NANOSLEEP.SYNCS 0x989680 ;  /* 0x009896800000995d */ /* 0x004fea0003900000 */
[----:B------:R-:W2:Y:S02]  /*9030*/  @!P1 SYNCS.PHASECHK.TRANS64 P1, [R3+URZ+0x110], R0 ;  /* 0x00011000030095a7 */ /* 0x000ea400080210ff */
[----:B--2---:R-:W-:Y:S05]  /*9040*/  @!P1 BRA `(.L_x_111) ;  /* 0xfffffffc00f09947 */ /* 0x004fea000383ffff */
[----:B------:R-:W-:Y:S05]  /*9050*/  BRA `(.L_x_110) ;  /* 0xffffffd4009c7947 */ /* 0x000fea000383ffff */
.L_x_113:
[----:B-1----:R1:W2:Y:S02]  /*9060*/  SYNCS.PHASECHK.TRANS64.TRYWAIT P0, [R43+URZ+0x160], R4 ;  /* 0x000160042b0075a7 */ /* 0x0022a400080011ff */
[----:B--2---:R-:W-:Y:S05]  /*9070*/  @!P0 NANOSLEEP.SYNCS 0x989680 ;  /* 0x009896800000895d */ /* 0x004fea0003900000 */
[----:B------:R-:W2:Y:S02]  /*9080*/  @!P0 SYNCS.PHASECHK.TRANS64 P0, [R43+URZ+0x160], R4 ;  /* 0x000160042b0085a7 */ /* 0x000ea400080010ff */
[----:B--2---:R-:W-:Y:S05]  /*9090*/  @!P0 BRA `(.L_x_113) ;  /* 0xfffffffc00f08947 */ /* 0x004fea000383ffff */
[----:B------:R-:W-:Y:S05]  /*90a0*/  BRA `(.L_x_112) ;  /* 0xffffffd400f07947 */ /* 0x000fea000383ffff */
.L_x_121:
[----:B--2---:R2:W3:Y:S02]  /*90b0*/  SYNCS.PHASECHK.TRANS64.TRYWAIT P0, [R3+URZ+0x110], R0 ;  /* 0x00011000030075a7 */ /* 0x0044e400080011ff */
[----:B---3--:R-:W-:Y:S05]  /*90c0*/  @!P0 NANOSLEEP.SYNCS 0x989680 ;  /* 0x009896800000895d */ /* 0x008fea0003900000 */
[----:B------:R-:W3:Y:S02]  /*90d0*/  @!P0 SYNCS.PHASECHK.TRANS64 P0, [R3+URZ+0x110], R0 ;  /* 0x00011000030085a7 */ /* 0x000ee400080010ff */
[----:B---3--:R-:W-:Y:S05]  /*90e0*/  @!P0 BRA `(.L_x_121) ;  /* 0xfffffffc00f08947 */ /* 0x008fea000383ffff */
[----:B------:R-:W-:Y:S05]  /*90f0*/  BRA `(.L_x_120) ;  /* 0xffffffe000e47947 */ /* 0x000fea000383ffff */
        .weak           $__internal_0_$__cuda_sm10x_tcgen05_guardrail_trap_col_being_dealloced_not_returned_by_alloc
        .type           $__internal_0_$__cuda_sm10x_tcgen05_guardrail_trap_col_being_dealloced_not_returned_by_alloc,@function
        .size           $__internal_0_$__cuda_sm10x_tcgen05_guardrail_trap_col_being_dealloced_not_returned_by_alloc,($__internal_1_$__cuda_sm10x_tcgen05_guardrail_trap_phase_invalid_during_alloc - $__internal_0_$__cuda_sm10x_tcgen05_guardrail_trap_col_being_dealloced_not_returned_by_alloc)
$__internal_0_$__cuda_sm10x_tcgen05_guardrail_trap_col_being_dealloced_not_returned_by_alloc:
[----:B------:R-:W-:Y:S05]  /*9100*/  BPT.TRAP 0x1 ;  /* 0x000000040000795c */ /* 0x000fea0000300000 */
[----:B------:R-:W-:-:S04]  /*9110*/  HFMA2 R3, -RZ, RZ, 0, 0 ;  /* 0x00000000ff037431 */ /* 0x000fc800000001ff */
[----:B------:R-:W-:Y:S05]  /*9120*/  RET.REL.NODEC R2 `(_ZN7cutlass13device_kernelINS_4gemm6kernel13GemmUniversalIN4cute5tupleIJiiiiEEENS1_10collective13CollectiveMmaINS1_35MainloopSm100TmaUmmaWarpSpecializedILi17ELi2ELi4ENS5_IJNS4_1CILi8EEENSA_ILi1EEESC_EEEEENS5_IJNSA_ILi64EEENSA_ILi128EEESF_EEEaNS5_IJlSC_lEEEaSI_NS4_8TiledMMAINS4_8MMA_AtomIJNS4_15SM100_MMA_S8_SSIaaiLi64ELi128ELNS4_4UMMA5MajorE0ELSN_0ELNSM_8SaturateE0EEEEEENS4_6LayoutINS5_IJSC_SC_SC_EEENS5_IJNSA_ILi0EEEST_ST_EEEEENS5_IJNS4_10UnderscoreESW_SW_EEEEENS4_13SM90_TMA_LOADENS4_14ComposedLayoutINS4_7SwizzleILi2ELi4ELi3EEENS4_18smem_ptr_flag_bitsILi8EEENSR_INS5_IJSB_SF_EEENS5_IJSF_SC_EEEEEEEvNS4_8identityENS4_23SM90_TMA_LOAD_MULTICASTES18_vS19_EENS_8epilogue10collective18CollectiveEpilogueINS1C_23Sm100TmaWarpSpecializedILi2ELi2ELi32ELb0ELb0EEEJSH_NS5_IJNSR_ISF_SC_EES1H_EEEaSI_aSI_NS1C_6fusion15FusionCallbacksIS1G_NS1J_17LinearCombinationIaiaiLNS_15FloatRoundStyleE2EEESH_S1I_JEEENS4_5SM1004TMEM4LOAD26SM100_TMEM_LOAD_16dp32b32xESZ_S18_NS4_39AutoVectorizingCopyWithAssumedAlignmentILi128EEENS4_14SM90_TMA_STOREES18_S1U_S1U_EEEvvEEEEvNT_6ParamsE) ;  /* 0xffffff6c02b47950 */ /* 0x000fea0003c3ffff */
        .weak           $__internal_1_$__cuda_sm10x_tcgen05_guardrail_trap_phase_invalid_during_alloc
        .type           $__internal_1_$__cuda_sm10x_tcgen05_guardrail_trap_phase_invalid_during_alloc,@function
        .size           $__internal_1_$__cuda_sm10x_tcgen05_guardrail_trap_phase_invalid_during_alloc,($__internal_2_$__cuda_sm10x_tcgen05_guardrail_trap_unallocated_columns_being_dealloced - $__internal_1_$__cuda_sm10x_tcgen05_guardrail_trap_phase_invalid_during_alloc)
$__internal_1_$__cuda_sm10x_tcgen05_guardrail_trap_phase_invalid_during_alloc:
[----:B------:R-:W-:Y:S05]  /*9130*/  BPT.TRAP 0x1 ;  /* 0x000000040000795c */ /* 0x000fea0000300000 */
[----:B------:R-:W-:-:S04]  /*9140*/  MOV R5, 0x0 ;  /* 0x0000000000057802 */ /* 0x000fc80000000f00 */
[----:B------:R-:W-:Y:S05]  /*9150*/  RET.REL.NODEC R4 `(_ZN7cutlass13device_kernelINS_4gemm6kernel13GemmUniversalIN4cute5tupleIJiiiiEEENS1_10collective13CollectiveMmaINS1_35MainloopSm100TmaUmmaWarpSpecializedILi17ELi2ELi4ENS5_IJNS4_1CILi8EEENSA_ILi1EEESC_EEEEENS5_IJNSA_ILi64EEENSA_ILi128EEESF_EEEaNS5_IJlSC_lEEEaSI_NS4_8TiledMMAINS4_8MMA_AtomIJNS4_15SM100_MMA_S8_SSIaaiLi64ELi128ELNS4_4UMMA5MajorE0ELSN_0ELNSM_8SaturateE0EEEEEENS4_6LayoutINS5_IJSC_SC_SC_EEENS5_IJNSA_ILi0EEEST_ST_EEEEENS5_IJNS4_10UnderscoreESW_SW_EEEEENS4_13SM90_TMA_LOADENS4_14ComposedLayoutINS4_7SwizzleILi2ELi4ELi3EEENS4_18smem_ptr_flag_bitsILi8EEENSR_INS5_IJSB_SF_EEENS5_IJSF_SC_EEEEEEEvNS4_8identityENS4_23SM90_TMA_LOAD_MULTICASTES18_vS19_EENS_8epilogue10collective18CollectiveEpilogueINS1C_23Sm100TmaWarpSpecializedILi2ELi2ELi32ELb0ELb0EEEJSH_NS5_IJNSR_ISF_SC_EES1H_EEEaSI_aSI_NS1C_6fusion15FusionCallbacksIS1G_NS1J_17LinearCombinationIaiaiLNS_15FloatRoundStyleE2EEESH_S1I_JEEENS4_5SM1004TMEM4LOAD26SM100_TMEM_LOAD_16dp32b32xESZ_S18_NS4_39AutoVectorizingCopyWithAssumedAlignmentILi128EEENS4_14SM90_TMA_STOREES18_S1U_S1U_EEEvvEEEEvNT_6ParamsE) ;  /* 0xffffff6c04a87950 */ /* 0x000fea0003c3ffff */
        .weak           $__internal_2_$__cuda_sm10x_tcgen05_guardrail_trap_unallocated_columns_being_dealloced
        .type           $__internal_2_$__cuda_sm10x_tcgen05_guardrail_trap_unallocated_columns_being_dealloced,@function
        .size           $__internal_2_$__cuda_sm10x_tcgen05_guardrail_trap_unallocated_columns_being_dealloced,(.L_x_189 - $__internal_2_$__cuda_sm10x_tcgen05_guardrail_trap_unallocated_columns_being_dealloced)
$__internal_2_$__cuda_sm10x_tcgen05_guardrail_trap_unallocated_columns_being_dealloced:
[----:B------:R-:W-:Y:S05]  /*9160*/  BPT.TRAP 0x1 ;  /* 0x000000040000795c */ /* 0x000fea0000300000 */
[----:B------:R-:W-:-:S04]  /*9170*/  HFMA2 R3, -RZ, RZ, 0, 0 ;  /* 0x00000000ff037431 */ /* 0x000fc800000001ff */
[----:B------:R-:W-:Y:S05]  /*9180*/  RET.REL.NODEC R2 `(_ZN7cutlass13device_kernelINS_4gemm6kernel13GemmUniversalIN4cute5tupleIJiiiiEEENS1_10collective13CollectiveMmaINS1_35MainloopSm100TmaUmmaWarpSpecializedILi17ELi2ELi4ENS5_IJNS4_1CILi8EEENSA_ILi1EEESC_EEEEENS5_IJNSA_ILi64EEENSA_ILi128EEESF_EEEaNS5_IJlSC_lEEEaSI_NS4_8TiledMMAINS4_8MMA_AtomIJNS4_15SM100_MMA_S8_SSIaaiLi64ELi128ELNS4_4UMMA5MajorE0ELSN_0ELNSM_8SaturateE0EEEEEENS4_6LayoutINS5_IJSC_SC_SC_EEENS5_IJNSA_ILi0EEEST_ST_EEEEENS5_IJNS4_10UnderscoreESW_SW_EEEEENS4_13SM90_TMA_LOADENS4_14ComposedLayoutINS4_7SwizzleILi2ELi4ELi3EEENS4_18smem_ptr_flag_bitsILi8EEENSR_INS5_IJSB_SF_EEENS5_IJSF_SC_EEEEEEEvNS4_8identityENS4_23SM90_TMA_LOAD_MULTICASTES18_vS19_EENS_8epilogue10collective18CollectiveEpilogueINS1C_23Sm100TmaWarpSpecializedILi2ELi2ELi32ELb0ELb0EEEJSH_NS5_IJNSR_ISF_SC_EES1H_EEEaSI_aSI_NS1C_6fusion15FusionCallbacksIS1G_NS1J_17LinearCombinationIaiaiLNS_15FloatRoundStyleE2EEESH_S1I_JEEENS4_5SM1004TMEM4LOAD26SM100_TMEM_LOAD_16dp32b32xESZ_S18_NS4_39AutoVectorizingCopyWithAssumedAlignmentILi128EEENS4_14SM90_TMA_STOREES18_S1U_S1U_EEEvvEEEEvNT_6ParamsE) ;  /* 0xffffff6c029c7950 */ /* 0x000fea0003c3ffff */
.L_x_188:
[----:B------:R-:W-:-:S00]  /*9190*/  BRA `(.L_x_188) ;  /* 0xfffffffc00fc7947 */ /* 0x000fc0000383ffff */
[----:B------:R-:W-:-:S00]  /*91a0*/  NOP ;  /* 0x0000000000007918 */ /* 0x000fc00000000000 */
        /* <DEDUP_REMOVED lines=13> */
.L_x_189:


//--------------------- .nv.global.init           --------------------------
	.section	.nv.global.init,"aw",@progbits
.nv.global.init:
	.type		$str$27,@object
	.size		$str$27,($str$28 - $str$27)
$str$27:
        /*0000*/ 	.byte	0x28, 0x61, 0x64, 0x64, 0x72, 0x65, 0x73, 0x73, 0x20, 0x26, 0x20, 0x6d, 0x61, 0x73, 0x6b, 0x29
        /*0010*/ 	.byte	0x20, 0x3d, 0x3d, 0x20, 0x30, 0x00
	.type		$str$28,@object
	.size		$str$28,($str$26 - $str$28)
$str$28:
        /*0016*/ 	.byte	0x2f, 0x74, 0x6d, 0x70, 0x2f, 0x63, 0x75, 0x74, 0x6c, 0x61, 0x73, 0x73, 0x5f, 0x73, 0x77, 0x65
        /*0026*/ 	.byte	0x65, 0x70, 0x5f, 0x73, 0x72, 0x63, 0x2f, 0x69, 0x6e, 0x63, 0x6c, 0x75, 0x64, 0x65, 0x2f, 0x63
        /*0036*/ 	.byte	0x75, 0x74, 0x65, 0x2f, 0x70, 0x6f, 0x69, 0x6e, 0x74, 0x65, 0x72, 0x5f, 0x66, 0x6c, 0x61, 0x67
        /*0046*/ 	.byte	0x67, 0x65, 0x64, 0x2e, 0x68, 0x70, 0x70, 0x00
	.type		$str$26,@object
	.size		$str$26,($str$25 - $str$26)
$str$26:
        /*004e*/ 	.byte	0x2f, 0x74, 0x6d, 0x70, 0x2f, 0x63, 0x75, 0x74, 0x6c, 0x61, 0x73, 0x73, 0x5f, 0x73, 0x77, 0x65
        /*005e*/ 	.byte	0x65, 0x70, 0x5f, 0x73, 0x72, 0x63, 0x2f, 0x69, 0x6e, 0x63, 0x6c, 0x75, 0x64, 0x65, 0x2f, 0x63
        /*006e*/ 	.byte	0x75, 0x74, 0x65, 0x2f, 0x61, 0x74, 0x6f, 0x6d, 0x2f, 0x63, 0x6f, 0x70, 0x79, 0x5f, 0x74, 0x72
        /*007e*/ 	.byte	0x61, 0x69, 0x74, 0x73, 0x5f, 0x73, 0x6d, 0x31, 0x30, 0x30, 0x2e, 0x68, 0x70, 0x70, 0x00
	.type		$str$25,@object
	.size		$str$25,(__unnamed_1 - $str$25)
$str$25:
        /*008d*/ 	.byte	0x28, 0x28, 0x75, 0x69, 0x6e, 0x74, 0x33, 0x32, 0x5f, 0x74, 0x28, 0x74, 0x68, 0x72, 0x65, 0x61
        /*009d*/ 	.byte	0x64, 0x49, 0x64, 0x78, 0x2e, 0x78, 0x29, 0x20, 0x2f, 0x20, 0x33, 0x32, 0x29, 0x20, 0x25, 0x20
        /*00ad*/ 	.byte	0x34, 0x29, 0x20, 0x3d, 0x3d, 0x20, 0x28, 0x28, 0x28, 0x74, 0x6d, 0x65, 0x6d, 0x5f, 0x61, 0x64
        /*00bd*/ 	.byte	0x64, 0x72, 0x20, 0x3e, 0x3e, 0x20, 0x31, 0x36, 0x29, 0x20, 0x2f, 0x20, 0x33, 0x32, 0x29, 0x20
        /*00cd*/ 	.byte	0x25, 0x20, 0x34, 0x29, 0x00
	.type		__unnamed_1,@object
	.size		__unnamed_1,(__unnamed_2 - __unnamed_1)
__unnamed_1:
        /*00d2*/ 	.byte	0x61, 0x75, 0x74, 0x6f, 0x20, 0x63, 0x75, 0x74, 0x65, 0x3a, 0x3a, 0x61, 0x73, 0x5f, 0x70, 0x6f
        /* <DEDUP_REMOVED lines=24> */
        /*0262*/ 	.byte	0x00
	.type		__unnamed_2,@object
	.size		__unnamed_2,(.L_2 - __unnamed_2)
__unnamed_2:
        /* <DEDUP_REMOVED lines=41> */
.L_2:


//--------------------- .nv.shared._ZN7cutlass13device_kernelINS_4gemm6kernel13GemmUniversalIN4cute5tupleIJiiiiEEENS1_10collective13CollectiveMmaINS1_35MainloopSm100TmaUmmaWarpSpecializedILi17ELi2ELi4ENS5_IJNS4_1CILi8EEENSA_ILi1EEESC_EEEEENS5_IJNSA_ILi64EEENSA_ILi128EEESF_EEEaNS5_IJlSC_lEEEaSI_NS4_8TiledMMAINS4_8MMA_AtomIJNS4_15SM100_MMA_S8_SSIaaiLi64ELi128ELNS4_4UMMA5MajorE0ELSN_0ELNSM_8SaturateE0EEEEEENS4_6LayoutINS5_IJSC_SC_SC_EEENS5_IJNSA_ILi0EEEST_ST_EEEEENS5_IJNS4_10UnderscoreESW_SW_EEEEENS4_13SM90_TMA_LOADENS4_14ComposedLayoutINS4_7SwizzleILi2ELi4ELi3EEENS4_18smem_ptr_flag_bitsILi8EEENSR_INS5_IJSB_SF_EEENS5_IJSF_SC_EEEEEEEvNS4_8identityENS4_23SM90_TMA_LOAD_MULTICASTES18_vS19_EENS_8epilogue10collective18CollectiveEpilogueINS1C_23Sm100TmaWarpSpecializedILi2ELi2ELi32ELb0ELb0EEEJSH_NS5_IJNSR_ISF_SC_EES1H_EEEaSI_aSI_NS1C_6fusion15FusionCallbacksIS1G_NS1J_17LinearCombinationIaiaiLNS_15FloatRoundStyleE2EEESH_S1I_JEEENS4_5SM1004TMEM4LOAD26SM100_TMEM_LOAD_16dp32b32xESZ_S18_NS4_39AutoVectorizingCopyWithAssumedAlignmentILi128EEENS4_14SM90_TMA_STOREES18_S1U_S1U_EEEvvEEEEvNT_6ParamsE --------------------------
	.section	.nv.shared._ZN7cutlass13device_kernelINS_4gemm6kernel13GemmUniversalIN4cute5tupleIJiiiiEEENS1_10collective13CollectiveMmaINS1_35MainloopSm100TmaUmmaWarpSpecializedILi17ELi2ELi4ENS5_IJNS4_1CILi8EEENSA_ILi1EEESC_EEEEENS5_IJNSA_ILi64EEENSA_ILi128EEESF_EEEaNS5_IJlSC_lEEEaSI_NS4_8TiledMMAINS4_8MMA_AtomIJNS4_15SM100_MMA_S8_SSIaaiLi64ELi128ELNS4_4UMMA5MajorE0ELSN_0ELNSM_8SaturateE0EEEEEENS4_6LayoutINS5_IJSC_SC_SC_EEENS5_IJNSA_ILi0EEEST_ST_EEEEENS5_IJNS4_10UnderscoreESW_SW_EEEEENS4_13SM90_TMA_LOADENS4_14ComposedLayoutINS4_7SwizzleILi2ELi4ELi3EEENS4_18smem_ptr_flag_bitsILi8EEENSR_INS5_IJSB_SF_EEENS5_IJSF_SC_EEEEEEEvNS4_8identityENS4_23SM90_TMA_LOAD_MULTICASTES18_vS19_EENS_8epilogue10collective18CollectiveEpilogueINS1C_23Sm100TmaWarpSpecializedILi2ELi2ELi32ELb0ELb0EEEJSH_NS5_IJNSR_ISF_SC_EES1H_EEEaSI_aSI_NS1C_6fusion15FusionCallbacksIS1G_NS1J_17LinearCombinationIaiaiLNS_15FloatRoundStyleE2EEESH_S1I_JEEENS4_5SM1004TMEM4LOAD26SM100_TMEM_LOAD_16dp32b32xESZ_S18_NS4_39AutoVectorizingCopyWithAssumedAlignmentILi128EEENS4_14SM90_TMA_STOREES18_S1U_S1U_EEEvvEEEEvNT_6ParamsE,"aw",@nobits
	.sectionflags	@""
	.align	16
	.zero		1024


//--------------------- .nv.shared.reserved.0     --------------------------
	.section	.nv.shared.reserved.0,"aw",@nobits
	.weak		__nv_reservedSMEM_offset_0_alias
	.size		__nv_reservedSMEM_offset_0_alias, 0, 64
	.other		__nv_reservedSMEM_offset_0_alias,@"STO_CUDA_RESERVED_SHARED STV_DEFAULT"
__nv_reservedSMEM_offset_0_alias:
	.zero		0
.nv.shared.reserved.0:
	.zero		64
	.weak		__nv_reservedSMEM_tcgen05_partition
	.type		__nv_reservedSMEM_tcgen05_partition,@object
	.size		__nv_reservedSMEM_tcgen05_partition,(.L_0 - __nv_reservedSMEM_tcgen05_partition)
__nv_reservedSMEM_tcgen05_partition:
	.zero		32
.L_0:


//--------------------- .nv.global                --------------------------
	.section	.nv.global,"aw",@nobits
.nv.global:
	.type		_ZN40_INTERNAL_e52de19c_4_k_cu_3c5e8852_307094cute1_E,@object
	.size		_ZN40_INTERNAL_e52de19c_4_k_cu_3c5e8852_307094cute1_E,(_ZN40_INTERNAL_e52de19c_4_k_cu_3c5e8852_307094cuda3std3__45__cpo6cbeginE - _ZN40_INTERNAL_e52de19c_4_k_cu_3c5e8852_307094cute1_E)
_ZN40_INTERNAL_e52de19c_4_k_cu_3c5e8852_307094cute1_E:
	.zero		1
	.type		_ZN40_INTERNAL_e52de19c_4_k_cu_3c5e8852_307094cuda3std3__45__cpo6cbeginE,@object
	.size		_ZN40_INTERNAL_e52de19c_4_k_cu_3c5e8852_307094cuda3std3__45__cpo6cbeginE,(_ZN40_INTERNAL_e52de19c_4_k_cu_3c5e8852_307094cuda3std3__48in_placeE - _ZN40_INTERNAL_e52de19c_4_k_cu_3c5e8852_307094cuda3std3__45__cpo6cbeginE)
_ZN40_INTERNAL_e52de19c_4_k_cu_3c5e8852_307094cuda3std3__45__cpo6cbeginE:
	.zero		1
	.type		_ZN40_INTERNAL_e52de19c_4_k_cu_3c5e8852_307094cuda3std3__48in_placeE,@object
	.size		_ZN40_INTERNAL_e52de19c_4_k_cu_3c5e8852_307094cuda3std3__48in_placeE,(_ZN40_INTERNAL_e52de19c_4_k_cu_3c5e8852_307094cuda3std6ranges3__45__cpo9iter_moveE - _ZN40_INTERNAL_e52de19c_4_k_cu_3c5e8852_307094cuda3std3__48in_placeE)
_ZN40_INTERNAL_e52de19c_4_k_cu_3c5e8852_307094cuda3std3__48in_placeE:
	.zero		1
	.type		_ZN40_INTERNAL_e52de19c_4_k_cu_3c5e8852_307094cuda3std6ranges3__45__cpo9iter_moveE,@object
	.size		_ZN40_INTERNAL_e52de19c_4_k_cu_3c5e8852_307094cuda3std6ranges3__45__cpo9iter_moveE,(_ZN40_INTERNAL_e52de19c_4_k_cu_3c5e8852_307094cuda3std3__45__cpo5beginE - _ZN40_INTERNAL_e52de19c_4_k_cu_3c5e8852_307094cuda3std6ranges3__45__cpo9iter_moveE)
_ZN40_INTERNAL_e52de19c_4_k_cu_3c5e8852_307094cuda3std6ranges3__45__cpo9iter_moveE:
	.zero		1
	.type		_ZN40_INTERNAL_e52de19c_4_k_cu_3c5e8852_307094cuda3std3__45__cpo5beginE,@object
	.size		_ZN40_INTERNAL_e52de19c_4_k_cu_3c5e8852_307094cuda3std3__45__cpo5beginE,(_ZN40_INTERNAL_e52de19c_4_k_cu_3c5e8852_307094cuda3std3__442_GLOBAL__N__e52de19c_4_k_cu_3c5e8852_307096ignoreE - _ZN40_INTERNAL_e52de19c_4_k_cu_3c5e8852_307094cuda3std3__45__cpo5beginE)
_ZN40_INTERNAL_e52de19c_4_k_cu_3c5e8852_307094cuda3std3__45__cpo5beginE:
	.zero		1
	.type		_ZN40_INTERNAL_e52de19c_4_k_cu_3c5e8852_307094cuda3std3__442_GLOBAL__N__e52de19c_4_k_cu_3c5e8852_307096ignoreE,@object
	.size		_ZN40_INTERNAL_e52de19c_4_k_cu_3c5e8852_307094cuda3std3__442_GLOBAL__N__e52de19c_4_k_cu_3c5e8852_307096ignoreE,(_ZN40_INTERNAL_e52de19c_4_k_cu_3c5e8852_307094cute7productE - _ZN40_INTERNAL_e52de19c_4_k_cu_3c5e8852_307094cuda3std3__442_GLOBAL__N__e52de19c_4_k_cu_3c5e8852_307096ignoreE)
_ZN40_INTERNAL_e52de19c_4_k_cu_3c5e8852_307094cuda3std3__442_GLOBAL__N__e52de19c_4_k_cu_3c5e8852_307096ignoreE:
	.zero		1
	.type		_ZN40_INTERNAL_e52de19c_4_k_cu_3c5e8852_307094cute7productE,@object
	.size		_ZN40_INTERNAL_e52de19c_4_k_cu_3c5e8852_307094cute7productE,(_ZN40_INTERNAL_e52de19c_4_k_cu_3c5e8852_307094cuda3std3__45__cpo3endE - _ZN40_INTERNAL_e52de19c_4_k_cu_3c5e8852_307094cute7productE)
_ZN40_INTERNAL_e52de19c_4_k_cu_3c5e8852_307094cute7productE:
	.zero		1
	.type		_ZN40_INTERNAL_e52de19c_4_k_cu_3c5e8852_307094cuda3std3__45__cpo3endE,@object
	.size		_ZN40_INTERNAL_e52de19c_4_k_cu_3c5e8852_307094cuda3std3__45__cpo3endE,(_ZN40_INTERNAL_e52de19c_4_k_cu_3c5e8852_307094cuda3std3__419piecewise_constructE - _ZN40_INTERNAL_e52de19c_4_k_cu_3c5e8852_307094cuda3std3__45__cpo3endE)
_ZN40_INTERNAL_e52de19c_4_k_cu_3c5e8852_307094cuda3std3__45__cpo3endE:
	.zero		1
	.type		_ZN40_INTERNAL_e52de19c_4_k_cu_3c5e8852_307094cuda3std3__419piecewise_constructE,@object
	.size		_ZN40_INTERNAL_e52de19c_4_k_cu_3c5e8852_307094cuda3std3__419piecewise_constructE,(_ZN40_INTERNAL_e52de19c_4_k_cu_3c5e8852_307094cuda3std3__45__cpo4cendE - _ZN40_INTERNAL_e52de19c_4_k_cu_3c5e8852_307094cuda3std3__419piecewise_constructE)
_ZN40_INTERNAL_e52de19c_4_k_cu_3c5e8852_307094cuda3std3__419piecewise_constructE:
	.zero		1
	.type		_ZN40_INTERNAL_e52de19c_4_k_cu_3c5e8852_307094cuda3std3__45__cpo4cendE,@object
	.size		_ZN40_INTERNAL_e52de19c_4_k_cu_3c5e8852_307094cuda3std3__45__cpo4cendE,(_ZN40_INTERNAL_e52de19c_4_k_cu_3c5e8852_307094cuda3std6ranges3__45__cpo4swapE - _ZN40_INTERNAL_e52de19c_4_k_cu_3c5e8852_307094cuda3std3__45__cpo4cendE)
_ZN40_INTERNAL_e52de19c_4_k_cu_3c5e8852_307094cuda3std3__45__cpo4cendE:
	.zero		1
	.type		_ZN40_INTERNAL_e52de19c_4_k_cu_3c5e8852_307094cuda3std6ranges3__45__cpo4swapE,@object
	.size		_ZN40_INTERNAL_e52de19c_4_k_cu_3c5e8852_307094cuda3std6ranges3__45__cpo4swapE,(.L_10 - _ZN40_INTERNAL_e52de19c_4_k_cu_3c5e8852_307094cuda3std6ranges3__45__cpo4swapE)
_ZN40_INTERNAL_e52de19c_4_k_cu_3c5e8852_307094cuda3std6ranges3__45__cpo4swapE:
	.zero		1
.L_10:


//--------------------- .nv.constant0._ZN7cutlass13device_kernelINS_4gemm6kernel13GemmUniversalIN4cute5tupleIJiiiiEEENS1_10collective13CollectiveMmaINS1_35MainloopSm100TmaUmmaWarpSpecializedILi17ELi2ELi4ENS5_IJNS4_1CILi8EEENSA_ILi1EEESC_EEEEENS5_IJNSA_ILi64EEENSA_ILi128EEESF_EEEaNS5_IJlSC_lEEEaSI_NS4_8TiledMMAINS4_8MMA_AtomIJNS4_15SM100_MMA_S8_SSIaaiLi64ELi128ELNS4_4UMMA5MajorE0ELSN_0ELNSM_8SaturateE0EEEEEENS4_6LayoutINS5_IJSC_SC_SC_EEENS5_IJNSA_ILi0EEEST_ST_EEEEENS5_IJNS4_10UnderscoreESW_SW_EEEEENS4_13SM90_TMA_LOADENS4_14ComposedLayoutINS4_7SwizzleILi2ELi4ELi3EEENS4_18smem_ptr_flag_bitsILi8EEENSR_INS5_IJSB_SF_EEENS5_IJSF_SC_EEEEEEEvNS4_8identityENS4_23SM90_TMA_LOAD_MULTICASTES18_vS19_EENS_8epilogue10collective18CollectiveEpilogueINS1C_23Sm100TmaWarpSpecializedILi2ELi2ELi32ELb0ELb0EEEJSH_NS5_IJNSR_ISF_SC_EES1H_EEEaSI_aSI_NS1C_6fusion15FusionCallbacksIS1G_NS1J_17LinearCombinationIaiaiLNS_15FloatRoundStyleE2EEESH_S1I_JEEENS4_5SM1004TMEM4LOAD26SM100_TMEM_LOAD_16dp32b32xESZ_S18_NS4_39AutoVectorizingCopyWithAssumedAlignmentILi128EEENS4_14SM90_TMA_STOREES18_S1U_S1U_EEEvvEEEEvNT_6ParamsE --------------------------
	.section	.nv.constant0._ZN7cutlass13device_kernelINS_4gemm6kernel13GemmUniversalIN4cute5tupleIJiiiiEEENS1_10collective13CollectiveMmaINS1_35MainloopSm100TmaUmmaWarpSpecializedILi17ELi2ELi4ENS5_IJNS4_1CILi8EEENSA_ILi1EEESC_EEEEENS5_IJNSA_ILi64EEENSA_ILi128EEESF_EEEaNS5_IJlSC_lEEEaSI_NS4_8TiledMMAINS4_8MMA_AtomIJNS4_15SM100_MMA_S8_SSIaaiLi64ELi128ELNS4_4UMMA5MajorE0ELSN_0ELNSM_8SaturateE0EEEEEENS4_6LayoutINS5_IJSC_SC_SC_EEENS5_IJNSA_ILi0EEEST_ST_EEEEENS5_IJNS4_10UnderscoreESW_SW_EEEEENS4_13SM90_TMA_LOADENS4_14ComposedLayoutINS4_7SwizzleILi2ELi4ELi3EEENS4_18smem_ptr_flag_bitsILi8EEENSR_INS5_IJSB_SF_EEENS5_IJSF_SC_EEEEEEEvNS4_8identityENS4_23SM90_TMA_LOAD_MULTICASTES18_vS19_EENS_8epilogue10collective18CollectiveEpilogueINS1C_23Sm100TmaWarpSpecializedILi2ELi2ELi32ELb0ELb0EEEJSH_NS5_IJNSR_ISF_SC_EES1H_EEEaSI_aSI_NS1C_6fusion15FusionCallbacksIS1G_NS1J_17LinearCombinationIaiaiLNS_15FloatRoundStyleE2EEESH_S1I_JEEENS4_5SM1004TMEM4LOAD26SM100_TMEM_LOAD_16dp32b32xESZ_S18_NS4_39AutoVectorizingCopyWithAssumedAlignmentILi128EEENS4_14SM90_TMA_STOREES18_S1U_S1U_EEEvvEEEEvNT_6ParamsE,"a",@progbits
	.sectionflags	@""
	.align	4
.nv.constant0._ZN7cutlass13device_kernelINS_4gemm6kernel13GemmUniversalIN4cute5tupleIJiiiiEEENS1_10collective13CollectiveMmaINS1_35MainloopSm100TmaUmmaWarpSpecializedILi17ELi2ELi4ENS5_IJNS4_1CILi8EEENSA_ILi1EEESC_EEEEENS5_IJNSA_ILi64EEENSA_ILi128EEESF_EEEaNS5_IJlSC_lEEEaSI_NS4_8TiledMMAINS4_8MMA_AtomIJNS4_15SM100_MMA_S8_SSIaaiLi64ELi128ELNS4_4UMMA5MajorE0ELSN_0ELNSM_8SaturateE0EEEEEENS4_6LayoutINS5_IJSC_SC_SC_EEENS5_IJNSA_ILi0EEEST_ST_EEEEENS5_IJNS4_10UnderscoreESW_SW_EEEEENS4_13SM90_TMA_LOADENS4_14ComposedLayoutINS4_7SwizzleILi2ELi4ELi3EEENS4_18smem_ptr_flag_bitsILi8EEENSR_INS5_IJSB_SF_EEENS5_IJSF_SC_EEEEEEEvNS4_8identityENS4_23SM90_TMA_LOAD_MULTICASTES18_vS19_EENS_8epilogue10collective18CollectiveEpilogueINS1C_23Sm100TmaWarpSpecializedILi2ELi2ELi32ELb0ELb0EEEJSH_NS5_IJNSR_ISF_SC_EES1H_EEEaSI_aSI_NS1C_6fusion15FusionCallbacksIS1G_NS1J_17LinearCombinationIaiaiLNS_15FloatRoundStyleE2EEESH_S1I_JEEENS4_5SM1004TMEM4LOAD26SM100_TMEM_LOAD_16dp32b32xESZ_S18_NS4_39AutoVectorizingCopyWithAssumedAlignmentILi128EEENS4_14SM90_TMA_STOREES18_S1U_S1U_EEEvvEEEEvNT_6ParamsE:
	.zero		2944


//--------------------- SYMBOLS --------------------------

	.type		.nv.reservedSmem.offset0,@object
	.size		.nv.reservedSmem.offset0,0x4
	.type		.nv.reservedSmem.cap,@object
	.size		.nv.reservedSmem.cap,0x4
	.type		__assertfail,@function
